// auto-generated by cutlass_sweep.gemm — config: {"arch": "sm_90", "cluster_m": 1, "cluster_n": 1, "dtype": "e4m3", "dtype_b": "e4m3", "layout": "nt", "stages": 0, "tile_k": 128, "tile_m": 256, "tile_n": 128}
#include "cutlass/cutlass.h"
#include "cutlass/gemm/collective/collective_builder.hpp"
#include "cutlass/gemm/device/gemm_universal_adapter.h"
#include "cutlass/gemm/kernel/gemm_universal.hpp"
#include "cutlass/epilogue/collective/collective_builder.hpp"

using ElemA = cutlass::float_e4m3_t;
using ElemB = cutlass::float_e4m3_t;
using ElemCD = cutlass::float_e4m3_t;
using Acc  = float;
using TileShape    = cute::Shape<cute::_256, cute::_128, cute::_128>;
using ClusterShape = cute::Shape<cute::_1, cute::_1, cute::_1>;

using CollectiveEpilogue = typename cutlass::epilogue::collective::CollectiveBuilder<
    cutlass::arch::Sm90, cutlass::arch::OpClassTensorOp,
    TileShape, ClusterShape,
    cutlass::epilogue::collective::EpilogueTileAuto,
    Acc, Acc,
    ElemCD, cutlass::layout::RowMajor, 128 / cutlass::sizeof_bits<ElemCD>::value,
    ElemCD, cutlass::layout::RowMajor, 128 / cutlass::sizeof_bits<ElemCD>::value,
    cutlass::epilogue::collective::EpilogueScheduleAuto
  >::CollectiveOp;

using CollectiveMainloop = typename cutlass::gemm::collective::CollectiveBuilder<
    cutlass::arch::Sm90, cutlass::arch::OpClassTensorOp,
    ElemA, cutlass::layout::RowMajor, 128 / cutlass::sizeof_bits<ElemA>::value,
    ElemB, cutlass::layout::ColumnMajor, 128 / cutlass::sizeof_bits<ElemB>::value,
    Acc,
    TileShape, ClusterShape,
    cutlass::gemm::collective::StageCountAutoCarveout<static_cast<int>(sizeof(typename CollectiveEpilogue::SharedStorage))>,
    cutlass::gemm::collective::KernelScheduleAuto
  >::CollectiveOp;

using GemmKernel = cutlass::gemm::kernel::GemmUniversal<
    cute::Shape<int,int,int,int>,
    CollectiveMainloop,
    CollectiveEpilogue
>;
using Gemm = cutlass::gemm::device::GemmUniversalAdapter<GemmKernel>;

// Force the device kernel symbol into the cubin without needing a host main.
auto* _anchor = &cutlass::device_kernel<GemmKernel>;


// ===== COMPILED SASS (sm_90a) =====

	.target	sm_90a

	.elftype	@"ET_EXEC"


//--------------------- .note.nv.tkinfo           --------------------------
	.section	.note.nv.tkinfo,"",@"SHT_NOTE"
	.sectionflags	@"SHF_NOTE_NV_TKINFO"
	.tkinfo
        /*0018*/ 	.word	0x00000002
        /*0030*/ 	.string	""
        /*0030*/ 	.string	"ptxas"
        /*0030*/ 	.string	"Cuda compilation tools, release 13.0, V13.0.88"
        /*0030*/ 	.string	"Build cuda_13.0.r13.0/compiler.36424714_0"
        /*0030*/ 	.string	"-arch sm_90a -m 64 "



//--------------------- .note.nv.cuinfo           --------------------------
	.section	.note.nv.cuinfo,"",@"SHT_NOTE"
	.sectionflags	@"SHF_NOTE_NV_CUINFO"
        /*0018*/ 	.short	0x0002
        /*001a*/ 	.short	0x005a
        /*001c*/ 	.short	0x0082
	.zero		2


//--------------------- .nv.info                  --------------------------
	.section	.nv.info,"",@"SHT_CUDA_INFO"
	.align	4


	//----- nvinfo : EIATTR_REGCOUNT
	.align		4
        /*0000*/ 	.byte	0x04, 0x2f
        /*0002*/ 	.short	(.L_12 - .L_11)
	.align		4
.L_11:
        /*0004*/ 	.word	index@(_ZN7cutlass13device_kernelINS_4gemm6kernel13GemmUniversalIN4cute5tupleIJiiiiEEENS1_10collective13CollectiveMmaINS1_37MainloopSm90TmaGmmaWarpSpecializedFP8ILi4ENS5_IJNS4_1CILi1EEESB_SB_EEENS1_35KernelTmaWarpSpecializedCooperativeEEENS5_IJNSA_ILi256EEENSA_ILi128EEESG_EEENS_12float_e4m3_tENS5_IJlSB_lEEESI_SJ_NS4_8TiledMMAINS4_8MMA_AtomIJNS4_4SM904GMMA31MMA_64x128x32_F32E4M3E4M3_SS_TNILNSN_7ScaleInE1ELSP_1EEEEEENS4_6LayoutINS5_IJNSA_ILi2EEESB_SB_EEENS5_IJSB_NSA_ILi0EEESV_EEEEENS5_IJNS4_10UnderscoreESY_SY_EEEEENS4_13SM90_TMA_LOADENS4_14ComposedLayoutINS4_7SwizzleILi3ELi4ELi3EEENS4_18smem_ptr_flag_bitsILi8EEENSS_INS5_IJNSA_ILi8EEESG_EEENS5_IJSG_SB_EEEEEEEvNS4_8identityES11_S1B_vS1C_EENS_8epilogue10collective6detail29Sm90TmaWarpSpecializedAdapterINS1F_15DefaultEpilogueISI_SJ_SJ_NS1E_6thread17LinearCombinationISI_Li1EffLNS1J_9ScaleType4KindE0ELNS_15FloatRoundStyleE2ESI_EENS1_15EpilogueDefaultEEEEEvvEEEEvNT_6ParamsE)
        /*0008*/ 	.word	0x000000a8


	//----- nvinfo : EIATTR_FRAME_SIZE
	.align		4
.L_12:
        /*000c*/ 	.byte	0x04, 0x11
        /*000e*/ 	.short	(.L_14 - .L_13)
	.align		4
.L_13:
        /*0010*/ 	.word	index@(_ZN7cutlass13device_kernelINS_4gemm6kernel13GemmUniversalIN4cute5tupleIJiiiiEEENS1_10collective13CollectiveMmaINS1_37MainloopSm90TmaGmmaWarpSpecializedFP8ILi4ENS5_IJNS4_1CILi1EEESB_SB_EEENS1_35KernelTmaWarpSpecializedCooperativeEEENS5_IJNSA_ILi256EEENSA_ILi128EEESG_EEENS_12float_e4m3_tENS5_IJlSB_lEEESI_SJ_NS4_8TiledMMAINS4_8MMA_AtomIJNS4_4SM904GMMA31MMA_64x128x32_F32E4M3E4M3_SS_TNILNSN_7ScaleInE1ELSP_1EEEEEENS4_6LayoutINS5_IJNSA_ILi2EEESB_SB_EEENS5_IJSB_NSA_ILi0EEESV_EEEEENS5_IJNS4_10UnderscoreESY_SY_EEEEENS4_13SM90_TMA_LOADENS4_14ComposedLayoutINS4_7SwizzleILi3ELi4ELi3EEENS4_18smem_ptr_flag_bitsILi8EEENSS_INS5_IJNSA_ILi8EEESG_EEENS5_IJSG_SB_EEEEEEEvNS4_8identityES11_S1B_vS1C_EENS_8epilogue10collective6detail29Sm90TmaWarpSpecializedAdapterINS1F_15DefaultEpilogueISI_SJ_SJ_NS1E_6thread17LinearCombinationISI_Li1EffLNS1J_9ScaleType4KindE0ELNS_15FloatRoundStyleE2ESI_EENS1_15EpilogueDefaultEEEEEvvEEEEvNT_6ParamsE)
        /*0014*/ 	.word	0x000000f0


	//----- nvinfo : EIATTR_MIN_STACK_SIZE
	.align		4
.L_14:
        /*0018*/ 	.byte	0x04, 0x12
        /*001a*/ 	.short	(.L_16 - .L_15)
	.align		4
.L_15:
        /*001c*/ 	.word	index@(_ZN7cutlass13device_kernelINS_4gemm6kernel13GemmUniversalIN4cute5tupleIJiiiiEEENS1_10collective13CollectiveMmaINS1_37MainloopSm90TmaGmmaWarpSpecializedFP8ILi4ENS5_IJNS4_1CILi1EEESB_SB_EEENS1_35KernelTmaWarpSpecializedCooperativeEEENS5_IJNSA_ILi256EEENSA_ILi128EEESG_EEENS_12float_e4m3_tENS5_IJlSB_lEEESI_SJ_NS4_8TiledMMAINS4_8MMA_AtomIJNS4_4SM904GMMA31MMA_64x128x32_F32E4M3E4M3_SS_TNILNSN_7ScaleInE1ELSP_1EEEEEENS4_6LayoutINS5_IJNSA_ILi2EEESB_SB_EEENS5_IJSB_NSA_ILi0EEESV_EEEEENS5_IJNS4_10UnderscoreESY_SY_EEEEENS4_13SM90_TMA_LOADENS4_14ComposedLayoutINS4_7SwizzleILi3ELi4ELi3EEENS4_18smem_ptr_flag_bitsILi8EEENSS_INS5_IJNSA_ILi8EEESG_EEENS5_IJSG_SB_EEEEEEEvNS4_8identityES11_S1B_vS1C_EENS_8epilogue10collective6detail29Sm90TmaWarpSpecializedAdapterINS1F_15DefaultEpilogueISI_SJ_SJ_NS1E_6thread17LinearCombinationISI_Li1EffLNS1J_9ScaleType4KindE0ELNS_15FloatRoundStyleE2ESI_EENS1_15EpilogueDefaultEEEEEvvEEEEvNT_6ParamsE)
        /*0020*/ 	.word	0x000000f0
.L_16:


//--------------------- .nv.compat                --------------------------
	.section	.nv.compat,"",@"SHT_CUDA_COMPAT_INFO"
	.align	4
        /*0000*/ 	.byte	0x02, 0x09, 0x01, 0x00, 0x02, 0x02, 0x04, 0x00, 0x02, 0x05, 0x05, 0x00, 0x03, 0x07, 0x01, 0x01
        /*0010*/ 	.byte	0x02, 0x03, 0x01, 0x00, 0x02, 0x06, 0x01, 0x00, 0x04, 0x0b, 0x08, 0x00, 0x00, 0x00, 0x00, 0x00
        /*0020*/ 	.byte	0x00, 0x00, 0x00, 0x00


//--------------------- .nv.info._ZN7cutlass13device_kernelINS_4gemm6kernel13GemmUniversalIN4cute5tupleIJiiiiEEENS1_10collective13CollectiveMmaINS1_37MainloopSm90TmaGmmaWarpSpecializedFP8ILi4ENS5_IJNS4_1CILi1EEESB_SB_EEENS1_35KernelTmaWarpSpecializedCooperativeEEENS5_IJNSA_ILi256EEENSA_ILi128EEESG_EEENS_12float_e4m3_tENS5_IJlSB_lEEESI_SJ_NS4_8TiledMMAINS4_8MMA_AtomIJNS4_4SM904GMMA31MMA_64x128x32_F32E4M3E4M3_SS_TNILNSN_7ScaleInE1ELSP_1EEEEEENS4_6LayoutINS5_IJNSA_ILi2EEESB_SB_EEENS5_IJSB_NSA_ILi0EEESV_EEEEENS5_IJNS4_10UnderscoreESY_SY_EEEEENS4_13SM90_TMA_LOADENS4_14ComposedLayoutINS4_7SwizzleILi3ELi4ELi3EEENS4_18smem_ptr_flag_bitsILi8EEENSS_INS5_IJNSA_ILi8EEESG_EEENS5_IJSG_SB_EEEEEEEvNS4_8identityES11_S1B_vS1C_EENS_8epilogue10collective6detail29Sm90TmaWarpSpecializedAdapterINS1F_15DefaultEpilogueISI_SJ_SJ_NS1E_6thread17LinearCombinationISI_Li1EffLNS1J_9ScaleType4KindE0ELNS_15FloatRoundStyleE2ESI_EENS1_15EpilogueDefaultEEEEEvvEEEEvNT_6ParamsE --------------------------
	.section	.nv.info._ZN7cutlass13device_kernelINS_4gemm6kernel13GemmUniversalIN4cute5tupleIJiiiiEEENS1_10collective13CollectiveMmaINS1_37MainloopSm90TmaGmmaWarpSpecializedFP8ILi4ENS5_IJNS4_1CILi1EEESB_SB_EEENS1_35KernelTmaWarpSpecializedCooperativeEEENS5_IJNSA_ILi256EEENSA_ILi128EEESG_EEENS_12float_e4m3_tENS5_IJlSB_lEEESI_SJ_NS4_8TiledMMAINS4_8MMA_AtomIJNS4_4SM904GMMA31MMA_64x128x32_F32E4M3E4M3_SS_TNILNSN_7ScaleInE1ELSP_1EEEEEENS4_6LayoutINS5_IJNSA_ILi2EEESB_SB_EEENS5_IJSB_NSA_ILi0EEESV_EEEEENS5_IJNS4_10UnderscoreESY_SY_EEEEENS4_13SM90_TMA_LOADENS4_14ComposedLayoutINS4_7SwizzleILi3ELi4ELi3EEENS4_18smem_ptr_flag_bitsILi8EEENSS_INS5_IJNSA_ILi8EEESG_EEENS5_IJSG_SB_EEEEEEEvNS4_8identityES11_S1B_vS1C_EENS_8epilogue10collective6detail29Sm90TmaWarpSpecializedAdapterINS1F_15DefaultEpilogueISI_SJ_SJ_NS1E_6thread17LinearCombinationISI_Li1EffLNS1J_9ScaleType4KindE0ELNS_15FloatRoundStyleE2ESI_EENS1_15EpilogueDefaultEEEEEvvEEEEvNT_6ParamsE,"",@"SHT_CUDA_INFO"
	.sectionflags	@""
	.align	4


	//----- nvinfo : EIATTR_CUDA_API_VERSION
	.align		4
        /*0000*/ 	.byte	0x04, 0x37
        /*0002*/ 	.short	(.L_18 - .L_17)
.L_17:
        /*0004*/ 	.word	0x00000082


	//----- nvinfo : EIATTR_KPARAM_INFO
	.align		4
.L_18:
        /*0008*/ 	.byte	0x04, 0x17
        /*000a*/ 	.short	(.L_20 - .L_19)
.L_19:
        /*000c*/ 	.word	0x00000000
        /*0010*/ 	.short	0x0000
        /*0012*/ 	.short	0x0070
        /*0014*/ 	.byte	0x00, 0xf0, 0x01, 0x10


	//----- nvinfo : EIATTR_SPARSE_MMA_MASK
	.align		4
.L_20:
        /*0018*/ 	.byte	0x03, 0x50
        /*001a*/ 	.short	0x0000


	//----- nvinfo : EIATTR_MAXREG_COUNT
	.align		4
        /*001c*/ 	.byte	0x03, 0x1b
        /*001e*/ 	.short	0x00a8


	//----- nvinfo : EIATTR_NUM_BARRIERS
	.align		4
        /*0020*/ 	.byte	0x02, 0x4c
        /*0022*/ 	.byte	0x01
	.zero		1


	//----- nvinfo : EIATTR_ANNOTATIONS
	.align		4
        /*0024*/ 	.byte	0x04, 0x55
        /*0026*/ 	.short	(.L_22 - .L_21)


	//   ....[0]....
.L_21:
        /*0028*/ 	.word	0x00000001
        /*002c*/ 	.byte	0x90, 0x05, 0x00, 0x00, 0x01, 0x00, 0x00, 0x00, 0xb0, 0x05, 0x00, 0x00, 0x01, 0x00, 0x00, 0x00
        /* <DEDUP_REMOVED lines=185> */
        /*0bcc*/ 	.byte	0xc0, 0x03, 0x01, 0x00


	//----- nvinfo : EIATTR_MERCURY_ISA_VERSION
	.align		4
.L_22:
        /*0bd0*/ 	.byte	0x03, 0x5f
        /*0bd2*/ 	.short	0x0101


	//----- nvinfo : EIATTR_INT_WARP_WIDE_INSTR_OFFSETS
	.align		4
        /*0bd4*/ 	.byte	0x04, 0x31
        /*0bd6*/ 	.short	(.L_24 - .L_23)


	//   ....[0]....
.L_23:
        /*0bd8*/ 	.word	0x00000460


	//   ....[1]....
        /*0bdc*/ 	.word	0x00000470


	//   ....[2]....
        /*0be0*/ 	.word	0x000005a0


	//----- nvinfo : EIATTR_COOP_GROUP_MASK_REGIDS
	.align		4
.L_24:
        /*0be4*/ 	.byte	0x04, 0x29
        /*0be6*/ 	.short	(.L_26 - .L_25)


	//   ....[0]....
.L_25:
        /*0be8*/ 	.word	0xffffffff


	//   ....[1]....
        /*0bec*/ 	.word	0xffffffff


	//   ....[2]....
        /*0bf0*/ 	.word	0xffffffff


	//   ....[3]....
        /*0bf4*/ 	.word	0xffffffff


	//   ....[4]....
        /*0bf8*/ 	.word	0xffffffff


	//----- nvinfo : EIATTR_COOP_GROUP_INSTR_OFFSETS
	.align		4
.L_26:
        /*0bfc*/ 	.byte	0x04, 0x28
        /*0bfe*/ 	.short	(.L_28 - .L_27)


	//   ....[0]....
.L_27:
        /*0c00*/ 	.word	0x00000070


	//   ....[1]....
        /*0c04*/ 	.word	0x00000080


	//   ....[2]....
        /*0c08*/ 	.word	0x000001a0


	//   ....[3]....
        /*0c0c*/ 	.word	0x000003b0


	//   ....[4]....
        /*0c10*/ 	.word	0x000012f0


	//----- nvinfo : EIATTR_REG_RECONFIG
	.align		4
.L_28:
        /*0c14*/ 	.byte	0x01, 0x54
	.zero		2


	//----- nvinfo : EIATTR_MBARRIER_INSTR_OFFSETS
	.align		4
        /*0c18*/ 	.byte	0x04, 0x39
        /*0c1a*/ 	.short	(.L_30 - .L_29)


	//   ....[0]....
.L_29:
        /*0c1c*/ 	.word	0x00000320
        /*0c20*/ 	.word	0x000000ff
        /*0c24*/ 	.word	0x00000000
        /*0c28*/ 	.short	0x0100
        /*0c2a*/ 	.byte	0x09
	.zero		1


	//   ....[1]....
        /*0c2c*/ 	.word	0x00000330
        /*0c30*/ 	.word	0x000000ff
        /*0c34*/ 	.word	0x00000020
        /*0c38*/ 	.short	0x0100
        /*0c3a*/ 	.byte	0x09
	.zero		1


	//   ....[2]....
        /*0c3c*/ 	.word	0x00000340
        /*0c40*/ 	.word	0x000000ff
        /*0c44*/ 	.word	0x00000008
        /*0c48*/ 	.short	0x0100
        /*0c4a*/ 	.byte	0x09
	.zero		1


	//   ....[3]....
        /*0c4c*/ 	.word	0x00000350
        /*0c50*/ 	.word	0x000000ff
        /*0c54*/ 	.word	0x00000028
        /*0c58*/ 	.short	0x0100
        /*0c5a*/ 	.byte	0x09
	.zero		1


	//   ....[4]....
        /*0c5c*/ 	.word	0x00000360
        /*0c60*/ 	.word	0x000000ff
        /*0c64*/ 	.word	0x00000010
        /*0c68*/ 	.short	0x0100
        /*0c6a*/ 	.byte	0x09
	.zero		1


	//   ....[5]....
        /*0c6c*/ 	.word	0x00000370
        /*0c70*/ 	.word	0x000000ff
        /*0c74*/ 	.word	0x00000030
        /*0c78*/ 	.short	0x0100
        /*0c7a*/ 	.byte	0x09
	.zero		1


	//   ....[6]....
        /*0c7c*/ 	.word	0x00000380
        /*0c80*/ 	.word	0x000000ff
        /*0c84*/ 	.word	0x00000018
        /*0c88*/ 	.short	0x0100
        /*0c8a*/ 	.byte	0x09
	.zero		1


	//   ....[7]....
        /*0c8c*/ 	.word	0x00000390
        /*0c90*/ 	.word	0x000000ff
        /*0c94*/ 	.word	0x00000038
        /*0c98*/ 	.short	0x0100
        /*0c9a*/ 	.byte	0x09
	.zero		1


	//   ....[8]....
        /*0c9c*/ 	.word	0x000005d0
        /*0ca0*/ 	.word	0x000000ff
        /*0ca4*/ 	.word	0x00000050
        /*0ca8*/ 	.short	0x0100
        /*0caa*/ 	.byte	0x06
	.zero		1


	//   ....[9]....
        /*0cac*/ 	.word	0x000005e0
        /*0cb0*/ 	.word	0x000000ff
        /*0cb4*/ 	.word	0x00000058
        /*0cb8*/ 	.short	0x0100
        /*0cba*/ 	.byte	0x06
	.zero		1


	//   ....[10]....
        /*0cbc*/ 	.word	0x00001af0
        /*0cc0*/ 	.word	0x000000ff
        /*0cc4*/ 	.word	0x00000000
        /*0cc8*/ 	.short	0x010a
        /*0cca*/ 	.byte	0x06
	.zero		1


	//   ....[11]....
        /*0ccc*/ 	.word	0x00001b30
        /*0cd0*/ 	.word	0x000000ff
        /*0cd4*/ 	.word	0x00000000
        /*0cd8*/ 	.short	0x010a
        /*0cda*/ 	.byte	0x06
	.zero		1


	//   ....[12]....
        /*0cdc*/ 	.word	0x00002ea0
        /*0ce0*/ 	.word	0x000000ff
        /*0ce4*/ 	.word	0x00000000
        /*0ce8*/ 	.short	0x010a
        /*0cea*/ 	.byte	0x10
	.zero		1


	//   ....[13]....
        /*0cec*/ 	.word	0x00002ee0
        /*0cf0*/ 	.word	0x000000ff
        /*0cf4*/ 	.word	0x00000000
        /*0cf8*/ 	.short	0x010a
        /*0cfa*/ 	.byte	0x10
	.zero		1


	//   ....[14]....
        /*0cfc*/ 	.word	0x00004040
        /*0d00*/ 	.word	0x000000ff
        /*0d04*/ 	.word	0x00000000
        /*0d08*/ 	.short	0x0101
        /*0d0a*/ 	.byte	0x08
	.zero		1


	//   ....[15]....
        /*0d0c*/ 	.word	0x000051b0
        /*0d10*/ 	.word	0x000000ff
        /*0d14*/ 	.word	0x00000000
        /*0d18*/ 	.short	0x0101
        /*0d1a*/ 	.byte	0x06
	.zero		1


	//   ....[16]....
        /*0d1c*/ 	.word	0x0000f5d0
        /*0d20*/ 	.word	0x0000000d
        /*0d24*/ 	.word	0x00000020
        /*0d28*/ 	.short	0x010a
        /*0d2a*/ 	.byte	0x3f
	.zero		1


	//   ....[17]....
        /*0d2c*/ 	.word	0x0000f9e0
        /*0d30*/ 	.word	0x00000003
        /*0d34*/ 	.word	0x00000058
        /*0d38*/ 	.short	0x0101
        /*0d3a*/ 	.byte	0x3f
	.zero		1


	//   ....[18]....
        /*0d3c*/ 	.word	0x00010110
        /*0d40*/ 	.word	0x00000007
        /*0d44*/ 	.word	0x00000000
        /*0d48*/ 	.short	0x010a
        /*0d4a*/ 	.byte	0x3f
	.zero		1


	//   ....[19]....
        /*0d4c*/ 	.word	0x00010190
        /*0d50*/ 	.word	0x00000009
        /*0d54*/ 	.word	0x00000000
        /*0d58*/ 	.short	0x010a
        /*0d5a*/ 	.byte	0x3f
	.zero		1


	//   ....[20]....
        /*0d5c*/ 	.word	0x00010220
        /*0d60*/ 	.word	0x00000006
        /*0d64*/ 	.word	0x00000000
        /*0d68*/ 	.short	0x010a
        /*0d6a*/ 	.byte	0x3f
	.zero		1


	//   ....[21]....
        /*0d6c*/ 	.word	0x000102b0
        /*0d70*/ 	.word	0x00000003
        /*0d74*/ 	.word	0x00000000
        /*0d78*/ 	.short	0x010a
        /*0d7a*/ 	.byte	0x3f
	.zero		1


	//   ....[22]....
        /*0d7c*/ 	.word	0x00010320
        /*0d80*/ 	.word	0x00000003
        /*0d84*/ 	.word	0x00000000
        /*0d88*/ 	.short	0x010a
        /*0d8a*/ 	.byte	0x3f
	.zero		1


	//   ....[23]....
        /*0d8c*/ 	.word	0x00010390
        /*0d90*/ 	.word	0x00000000
        /*0d94*/ 	.word	0x00000000
        /*0d98*/ 	.short	0x010a
        /*0d9a*/ 	.byte	0x3f
	.zero		1


	//   ....[24]....
        /*0d9c*/ 	.word	0x00010470
        /*0da0*/ 	.word	0x0000000d
        /*0da4*/ 	.word	0x00000020
        /*0da8*/ 	.short	0x010a
        /*0daa*/ 	.byte	0x3f
	.zero		1


	//   ....[25]....
        /*0dac*/ 	.word	0x00010550
        /*0db0*/ 	.word	0x00000007
        /*0db4*/ 	.word	0x00000000
        /*0db8*/ 	.short	0x010a
        /*0dba*/ 	.byte	0x3f
	.zero		1


	//   ....[26]....
        /*0dbc*/ 	.word	0x000105a0
        /*0dc0*/ 	.word	0x00000009
        /*0dc4*/ 	.word	0x00000000
        /*0dc8*/ 	.short	0x010a
        /*0dca*/ 	.byte	0x3f
	.zero		1


	//   ....[27]....
        /*0dcc*/ 	.word	0x000105f0
        /*0dd0*/ 	.word	0x00000006
        /*0dd4*/ 	.word	0x00000000
        /*0dd8*/ 	.short	0x010a
        /*0dda*/ 	.byte	0x3f
	.zero		1


	//----- nvinfo : EIATTR_NUM_MBARRIERS
	.align		4
.L_30:
        /*0ddc*/ 	.byte	0x03, 0x38
        /*0dde*/ 	.short	0x000a


	//----- nvinfo : EIATTR_EXIT_INSTR_OFFSETS
	.align		4
        /*0de0*/ 	.byte	0x04, 0x1c
        /*0de2*/ 	.short	(.L_32 - .L_31)


	//   ....[0]....
.L_31:
        /*0de4*/ 	.word	0x00000640


	//   ....[1]....
        /*0de8*/ 	.word	0x00000f90


	//   ....[2]....
        /*0dec*/ 	.word	0x0000ec10


	//   ....[3]....
        /*0df0*/ 	.word	0x0000f260


	//   ....[4]....
        /*0df4*/ 	.word	0x00010300


	//----- nvinfo : EIATTR_MAX_THREADS
	.align		4
.L_32:
        /*0df8*/ 	.byte	0x04, 0x05
        /*0dfa*/ 	.short	(.L_34 - .L_33)
.L_33:
        /*0dfc*/ 	.word	0x00000180
        /*0e00*/ 	.word	0x00000001
        /*0e04*/ 	.word	0x00000001


	//----- nvinfo : EIATTR_CRS_STACK_SIZE
	.align		4
.L_34:
        /*0e08*/ 	.byte	0x04, 0x1e
        /*0e0a*/ 	.short	(.L_36 - .L_35)
.L_35:
        /*0e0c*/ 	.word	0x00000000


	//----- nvinfo : EIATTR_CBANK_PARAM_SIZE
	.align		4
.L_36:
        /*0e10*/ 	.byte	0x03, 0x19
        /*0e12*/ 	.short	0x0470


	//----- nvinfo : EIATTR_PARAM_CBANK
	.align		4
        /*0e14*/ 	.byte	0x04, 0x0a
        /*0e16*/ 	.short	(.L_38 - .L_37)
	.align		4
.L_37:
        /*0e18*/ 	.word	index@(.nv.constant0._ZN7cutlass13device_kernelINS_4gemm6kernel13GemmUniversalIN4cute5tupleIJiiiiEEENS1_10collective13CollectiveMmaINS1_37MainloopSm90TmaGmmaWarpSpecializedFP8ILi4ENS5_IJNS4_1CILi1EEESB_SB_EEENS1_35KernelTmaWarpSpecializedCooperativeEEENS5_IJNSA_ILi256EEENSA_ILi128EEESG_EEENS_12float_e4m3_tENS5_IJlSB_lEEESI_SJ_NS4_8TiledMMAINS4_8MMA_AtomIJNS4_4SM904GMMA31MMA_64x128x32_F32E4M3E4M3_SS_TNILNSN_7ScaleInE1ELSP_1EEEEEENS4_6LayoutINS5_IJNSA_ILi2EEESB_SB_EEENS5_IJSB_NSA_ILi0EEESV_EEEEENS5_IJNS4_10UnderscoreESY_SY_EEEEENS4_13SM90_TMA_LOADENS4_14ComposedLayoutINS4_7SwizzleILi3ELi4ELi3EEENS4_18smem_ptr_flag_bitsILi8EEENSS_INS5_IJNSA_ILi8EEESG_EEENS5_IJSG_SB_EEEEEEEvNS4_8identityES11_S1B_vS1C_EENS_8epilogue10collective6detail29Sm90TmaWarpSpecializedAdapterINS1F_15DefaultEpilogueISI_SJ_SJ_NS1E_6thread17LinearCombinationISI_Li1EffLNS1J_9ScaleType4KindE0ELNS_15FloatRoundStyleE2ESI_EENS1_15EpilogueDefaultEEEEEvvEEEEvNT_6ParamsE)
        /*0e1c*/ 	.short	0x0210
        /*0e1e*/ 	.short	0x0470


	//----- nvinfo : EIATTR_SW_WAR
	.align		4
.L_38:
        /*0e20*/ 	.byte	0x04, 0x36
        /*0e22*/ 	.short	(.L_40 - .L_39)
.L_39:
        /*0e24*/ 	.word	0x00000008
.L_40:


//--------------------- .nv.callgraph             --------------------------
	.section	.nv.callgraph,"",@"SHT_CUDA_CALLGRAPH"
	.align	4
	.sectionentsize	8
	.align		4
        /*0000*/ 	.word	0x00000000
	.align		4
        /*0004*/ 	.word	0xffffffff
	.align		4
        /*0008*/ 	.word	0x00000000
	.align		4
        /*000c*/ 	.word	0xfffffffe
	.align		4
        /*0010*/ 	.word	0x00000000
	.align		4
        /*0014*/ 	.word	0xfffffffd
	.align		4
        /*0018*/ 	.word	0x00000000
	.align		4
        /*001c*/ 	.word	0xfffffffc


//--------------------- .nv.constant4             --------------------------
	.section	.nv.constant4,"a",@progbits
	.align	8
	.align		8
.nv.constant4:
        /*0000*/ 	.dword	_ZN40_INTERNAL_b46d7ab4_4_k_cu_36ee5c85_254474cuda3std3__45__cpo5beginE
	.align		8
        /*0008*/ 	.dword	_ZN40_INTERNAL_b46d7ab4_4_k_cu_36ee5c85_254474cuda3std3__45__cpo3endE
	.align		8
        /*0010*/ 	.dword	_ZN40_INTERNAL_b46d7ab4_4_k_cu_36ee5c85_254474cuda3std3__45__cpo6cbeginE
	.align		8
        /*0018*/ 	.dword	_ZN40_INTERNAL_b46d7ab4_4_k_cu_36ee5c85_254474cuda3std3__45__cpo4cendE
	.align		8
        /*0020*/ 	.dword	_ZN40_INTERNAL_b46d7ab4_4_k_cu_36ee5c85_254474cuda3std3__442_GLOBAL__N__b46d7ab4_4_k_cu_36ee5c85_254476ignoreE
	.align		8
        /*0028*/ 	.dword	_ZN40_INTERNAL_b46d7ab4_4_k_cu_36ee5c85_254474cuda3std3__419piecewise_constructE
	.align		8
        /*0030*/ 	.dword	_ZN40_INTERNAL_b46d7ab4_4_k_cu_36ee5c85_254474cuda3std3__48in_placeE
	.align		8
        /*0038*/ 	.dword	_ZN40_INTERNAL_b46d7ab4_4_k_cu_36ee5c85_254474cuda3std6ranges3__45__cpo4swapE
	.align		8
        /*0040*/ 	.dword	_ZN40_INTERNAL_b46d7ab4_4_k_cu_36ee5c85_254474cuda3std6ranges3__45__cpo9iter_moveE
	.align		8
        /*0048*/ 	.dword	_ZN40_INTERNAL_b46d7ab4_4_k_cu_36ee5c85_254474cute7productE
	.align		8
        /*0050*/ 	.dword	_ZN40_INTERNAL_b46d7ab4_4_k_cu_36ee5c85_254474cute1_E


//--------------------- .text._ZN7cutlass13device_kernelINS_4gemm6kernel13GemmUniversalIN4cute5tupleIJiiiiEEENS1_10collective13CollectiveMmaINS1_37MainloopSm90TmaGmmaWarpSpecializedFP8ILi4ENS5_IJNS4_1CILi1EEESB_SB_EEENS1_35KernelTmaWarpSpecializedCooperativeEEENS5_IJNSA_ILi256EEENSA_ILi128EEESG_EEENS_12float_e4m3_tENS5_IJlSB_lEEESI_SJ_NS4_8TiledMMAINS4_8MMA_AtomIJNS4_4SM904GMMA31MMA_64x128x32_F32E4M3E4M3_SS_TNILNSN_7ScaleInE1ELSP_1EEEEEENS4_6LayoutINS5_IJNSA_ILi2EEESB_SB_EEENS5_IJSB_NSA_ILi0EEESV_EEEEENS5_IJNS4_10UnderscoreESY_SY_EEEEENS4_13SM90_TMA_LOADENS4_14ComposedLayoutINS4_7SwizzleILi3ELi4ELi3EEENS4_18smem_ptr_flag_bitsILi8EEENSS_INS5_IJNSA_ILi8EEESG_EEENS5_IJSG_SB_EEEEEEEvNS4_8identityES11_S1B_vS1C_EENS_8epilogue10collective6detail29Sm90TmaWarpSpecializedAdapterINS1F_15DefaultEpilogueISI_SJ_SJ_NS1E_6thread17LinearCombinationISI_Li1EffLNS1J_9ScaleType4KindE0ELNS_15FloatRoundStyleE2ESI_EENS1_15EpilogueDefaultEEEEEvvEEEEvNT_6ParamsE --------------------------
	.section	.text._ZN7cutlass13device_kernelINS_4gemm6kernel13GemmUniversalIN4cute5tupleIJiiiiEEENS1_10collective13CollectiveMmaINS1_37MainloopSm90TmaGmmaWarpSpecializedFP8ILi4ENS5_IJNS4_1CILi1EEESB_SB_EEENS1_35KernelTmaWarpSpecializedCooperativeEEENS5_IJNSA_ILi256EEENSA_ILi128EEESG_EEENS_12float_e4m3_tENS5_IJlSB_lEEESI_SJ_NS4_8TiledMMAINS4_8MMA_AtomIJNS4_4SM904GMMA31MMA_64x128x32_F32E4M3E4M3_SS_TNILNSN_7ScaleInE1ELSP_1EEEEEENS4_6LayoutINS5_IJNSA_ILi2EEESB_SB_EEENS5_IJSB_NSA_ILi0EEESV_EEEEENS5_IJNS4_10UnderscoreESY_SY_EEEEENS4_13SM90_TMA_LOADENS4_14ComposedLayoutINS4_7SwizzleILi3ELi4ELi3EEENS4_18smem_ptr_flag_bitsILi8EEENSS_INS5_IJNSA_ILi8EEESG_EEENS5_IJSG_SB_EEEEEEEvNS4_8identityES11_S1B_vS1C_EENS_8epilogue10collective6detail29Sm90TmaWarpSpecializedAdapterINS1F_15DefaultEpilogueISI_SJ_SJ_NS1E_6thread17LinearCombinationISI_Li1EffLNS1J_9ScaleType4KindE0ELNS_15FloatRoundStyleE2ESI_EENS1_15EpilogueDefaultEEEEEvvEEEEvNT_6ParamsE,"ax",@progbits
	.align	128
.text._ZN7cutlass13device_kernelINS_4gemm6kernel13GemmUniversalIN4cute5tupleIJiiiiEEENS1_10collective13CollectiveMmaINS1_37MainloopSm90TmaGmmaWarpSpecializedFP8ILi4ENS5_IJNS4_1CILi1EEESB_SB_EEENS1_35KernelTmaWarpSpecializedCooperativeEEENS5_IJNSA_ILi256EEENSA_ILi128EEESG_EEENS_12float_e4m3_tENS5_IJlSB_lEEESI_SJ_NS4_8TiledMMAINS4_8MMA_AtomIJNS4_4SM904GMMA31MMA_64x128x32_F32E4M3E4M3_SS_TNILNSN_7ScaleInE1ELSP_1EEEEEENS4_6LayoutINS5_IJNSA_ILi2EEESB_SB_EEENS5_IJSB_NSA_ILi0EEESV_EEEEENS5_IJNS4_10UnderscoreESY_SY_EEEEENS4_13SM90_TMA_LOADENS4_14ComposedLayoutINS4_7SwizzleILi3ELi4ELi3EEENS4_18smem_ptr_flag_bitsILi8EEENSS_INS5_IJNSA_ILi8EEESG_EEENS5_IJSG_SB_EEEEEEEvNS4_8identityES11_S1B_vS1C_EENS_8epilogue10collective6detail29Sm90TmaWarpSpecializedAdapterINS1F_15DefaultEpilogueISI_SJ_SJ_NS1E_6thread17LinearCombinationISI_Li1EffLNS1J_9ScaleType4KindE0ELNS_15FloatRoundStyleE2ESI_EENS1_15EpilogueDefaultEEEEEvvEEEEvNT_6ParamsE:
        .type           _ZN7cutlass13device_kernelINS_4gemm6kernel13GemmUniversalIN4cute5tupleIJiiiiEEENS1_10collective13CollectiveMmaINS1_37MainloopSm90TmaGmmaWarpSpecializedFP8ILi4ENS5_IJNS4_1CILi1EEESB_SB_EEENS1_35KernelTmaWarpSpecializedCooperativeEEENS5_IJNSA_ILi256EEENSA_ILi128EEESG_EEENS_12float_e4m3_tENS5_IJlSB_lEEESI_SJ_NS4_8TiledMMAINS4_8MMA_AtomIJNS4_4SM904GMMA31MMA_64x128x32_F32E4M3E4M3_SS_TNILNSN_7ScaleInE1ELSP_1EEEEEENS4_6LayoutINS5_IJNSA_ILi2EEESB_SB_EEENS5_IJSB_NSA_ILi0EEESV_EEEEENS5_IJNS4_10UnderscoreESY_SY_EEEEENS4_13SM90_TMA_LOADENS4_14ComposedLayoutINS4_7SwizzleILi3ELi4ELi3EEENS4_18smem_ptr_flag_bitsILi8EEENSS_INS5_IJNSA_ILi8EEESG_EEENS5_IJSG_SB_EEEEEEEvNS4_8identityES11_S1B_vS1C_EENS_8epilogue10collective6detail29Sm90TmaWarpSpecializedAdapterINS1F_15DefaultEpilogueISI_SJ_SJ_NS1E_6thread17LinearCombinationISI_Li1EffLNS1J_9ScaleType4KindE0ELNS_15FloatRoundStyleE2ESI_EENS1_15EpilogueDefaultEEEEEvvEEEEvNT_6ParamsE,@function
        .size           _ZN7cutlass13device_kernelINS_4gemm6kernel13GemmUniversalIN4cute5tupleIJiiiiEEENS1_10collective13CollectiveMmaINS1_37MainloopSm90TmaGmmaWarpSpecializedFP8ILi4ENS5_IJNS4_1CILi1EEESB_SB_EEENS1_35KernelTmaWarpSpecializedCooperativeEEENS5_IJNSA_ILi256EEENSA_ILi128EEESG_EEENS_12float_e4m3_tENS5_IJlSB_lEEESI_SJ_NS4_8TiledMMAINS4_8MMA_AtomIJNS4_4SM904GMMA31MMA_64x128x32_F32E4M3E4M3_SS_TNILNSN_7ScaleInE1ELSP_1EEEEEENS4_6LayoutINS5_IJNSA_ILi2EEESB_SB_EEENS5_IJSB_NSA_ILi0EEESV_EEEEENS5_IJNS4_10UnderscoreESY_SY_EEEEENS4_13SM90_TMA_LOADENS4_14ComposedLayoutINS4_7SwizzleILi3ELi4ELi3EEENS4_18smem_ptr_flag_bitsILi8EEENSS_INS5_IJNSA_ILi8EEESG_EEENS5_IJSG_SB_EEEEEEEvNS4_8identityES11_S1B_vS1C_EENS_8epilogue10collective6detail29Sm90TmaWarpSpecializedAdapterINS1F_15DefaultEpilogueISI_SJ_SJ_NS1E_6thread17LinearCombinationISI_Li1EffLNS1J_9ScaleType4KindE0ELNS_15FloatRoundStyleE2ESI_EENS1_15EpilogueDefaultEEEEEvvEEEEvNT_6ParamsE,(.L_x_329 - _ZN7cutlass13device_kernelINS_4gemm6kernel13GemmUniversalIN4cute5tupleIJiiiiEEENS1_10collective13CollectiveMmaINS1_37MainloopSm90TmaGmmaWarpSpecializedFP8ILi4ENS5_IJNS4_1CILi1EEESB_SB_EEENS1_35KernelTmaWarpSpecializedCooperativeEEENS5_IJNSA_ILi256EEENSA_ILi128EEESG_EEENS_12float_e4m3_tENS5_IJlSB_lEEESI_SJ_NS4_8TiledMMAINS4_8MMA_AtomIJNS4_4SM904GMMA31MMA_64x128x32_F32E4M3E4M3_SS_TNILNSN_7ScaleInE1ELSP_1EEEEEENS4_6LayoutINS5_IJNSA_ILi2EEESB_SB_EEENS5_IJSB_NSA_ILi0EEESV_EEEEENS5_IJNS4_10UnderscoreESY_SY_EEEEENS4_13SM90_TMA_LOADENS4_14ComposedLayoutINS4_7SwizzleILi3ELi4ELi3EEENS4_18smem_ptr_flag_bitsILi8EEENSS_INS5_IJNSA_ILi8EEESG_EEENS5_IJSG_SB_EEEEEEEvNS4_8identityES11_S1B_vS1C_EENS_8epilogue10collective6detail29Sm90TmaWarpSpecializedAdapterINS1F_15DefaultEpilogueISI_SJ_SJ_NS1E_6thread17LinearCombinationISI_Li1EffLNS1J_9ScaleType4KindE0ELNS_15FloatRoundStyleE2ESI_EENS1_15EpilogueDefaultEEEEEvvEEEEvNT_6ParamsE)
        .other          _ZN7cutlass13device_kernelINS_4gemm6kernel13GemmUniversalIN4cute5tupleIJiiiiEEENS1_10collective13CollectiveMmaINS1_37MainloopSm90TmaGmmaWarpSpecializedFP8ILi4ENS5_IJNS4_1CILi1EEESB_SB_EEENS1_35KernelTmaWarpSpecializedCooperativeEEENS5_IJNSA_ILi256EEENSA_ILi128EEESG_EEENS_12float_e4m3_tENS5_IJlSB_lEEESI_SJ_NS4_8TiledMMAINS4_8MMA_AtomIJNS4_4SM904GMMA31MMA_64x128x32_F32E4M3E4M3_SS_TNILNSN_7ScaleInE1ELSP_1EEEEEENS4_6LayoutINS5_IJNSA_ILi2EEESB_SB_EEENS5_IJSB_NSA_ILi0EEESV_EEEEENS5_IJNS4_10UnderscoreESY_SY_EEEEENS4_13SM90_TMA_LOADENS4_14ComposedLayoutINS4_7SwizzleILi3ELi4ELi3EEENS4_18smem_ptr_flag_bitsILi8EEENSS_INS5_IJNSA_ILi8EEESG_EEENS5_IJSG_SB_EEEEEEEvNS4_8identityES11_S1B_vS1C_EENS_8epilogue10collective6detail29Sm90TmaWarpSpecializedAdapterINS1F_15DefaultEpilogueISI_SJ_SJ_NS1E_6thread17LinearCombinationISI_Li1EffLNS1J_9ScaleType4KindE0ELNS_15FloatRoundStyleE2ESI_EENS1_15EpilogueDefaultEEEEEvvEEEEvNT_6ParamsE,@"STO_CUDA_ENTRY STV_DEFAULT"
_ZN7cutlass13device_kernelINS_4gemm6kernel13GemmUniversalIN4cute5tupleIJiiiiEEENS1_10collective13CollectiveMmaINS1_37MainloopSm90TmaGmmaWarpSpecializedFP8ILi4ENS5_IJNS4_1CILi1EEESB_SB_EEENS1_35KernelTmaWarpSpecializedCooperativeEEENS5_IJNSA_ILi256EEENSA_ILi128EEESG_EEENS_12float_e4m3_tENS5_IJlSB_lEEESI_SJ_NS4_8TiledMMAINS4_8MMA_AtomIJNS4_4SM904GMMA31MMA_64x128x32_F32E4M3E4M3_SS_TNILNSN_7ScaleInE1ELSP_1EEEEEENS4_6LayoutINS5_IJNSA_ILi2EEESB_SB_EEENS5_IJSB_NSA_ILi0EEESV_EEEEENS5_IJNS4_10UnderscoreESY_SY_EEEEENS4_13SM90_TMA_LOADENS4_14ComposedLayoutINS4_7SwizzleILi3ELi4ELi3EEENS4_18smem_ptr_flag_bitsILi8EEENSS_INS5_IJNSA_ILi8EEESG_EEENS5_IJSG_SB_EEEEEEEvNS4_8identityES11_S1B_vS1C_EENS_8epilogue10collective6detail29Sm90TmaWarpSpecializedAdapterINS1F_15DefaultEpilogueISI_SJ_SJ_NS1E_6thread17LinearCombinationISI_Li1EffLNS1J_9ScaleType4KindE0ELNS_15FloatRoundStyleE2ESI_EENS1_15EpilogueDefaultEEEEEvvEEEEvNT_6ParamsE:
[----:B------:R-:W0:Y:S02]  /*0000*/  LDC R1, c[0x0][0x28] ;  /* 0x00000a00ff017b82 */ /* 0x000e240000000800 */
[----:B0-----:R-:W-:Y:S01]  /*0010*/  VIADD R1, R1, 0xffffff10 ;  /* 0xffffff1001017836 */ /* 0x001fe20000000000 */
[----:B------:R-:W0:Y:S01]  /*0020*/  S2R R2, SR_TID.X ;  /* 0x0000000000027919 */ /* 0x000e220000002100 */
[----:B------:R-:W-:Y:S01]  /*0030*/  ELECT P0, URZ, PT ;  /* 0x00000000003f782f */ /* 0x000fe20003800000 */
[----:B------:R-:W-:Y:S01]  /*0040*/  BSSY B0, `(.L_x_0) ;  /* 0x0000015000007945 */ /* 0x000fe20003800000 */
[--C-:B0-----:R-:W-:Y:S02]  /*0050*/  SHF.R.U32.HI R0, RZ, 0x5, R2.reuse ;  /* 0x00000005ff007819 */ /* 0x101fe40000011602 */
[----:B------:R-:W-:-:S03]  /*0060*/  SHF.R.U32.HI R2, RZ, 0x7, R2 ;  /* 0x00000007ff027819 */ /* 0x000fc60000011602 */
[----:B------:R-:W0:Y:S04]  /*0070*/  SHFL.IDX PT, R3, R0, RZ, 0x1f ;  /* 0x00001fff00037589 */ /* 0x000e2800000e0000 */
[----:B------:R-:W1:Y:S01]  /*0080*/  SHFL.IDX PT, R2, R2, RZ, 0x1f ;  /* 0x00001fff02027589 */ /* 0x000e6200000e0000 */
[----:B0-----:R-:W-:Y:S02]  /*0090*/  R2UR UR4, R3 ;  /* 0x00000000030472ca */ /* 0x001fe400000e0000 */
[----:B-1----:R-:W-:-:S11]  /*00a0*/  R2UR UR6, R2 ;  /* 0x00000000020672ca */ /* 0x002fd600000e0000 */
[----:B------:R-:W-:Y:S02]  /*00b0*/  USHF.R.S32.HI UR5, URZ, 0x1f, UR4 ;  /* 0x0000001f3f057899 */ /* 0x000fe40008011404 */
[----:B------:R-:W-:Y:S02]  /*00c0*/  ISETP.NE.OR P0, PT, RZ, UR4, !P0 ;  /* 0x00000004ff007c0c */ /* 0x000fe4000c705670 */
[----:B------:R-:W-:-:S04]  /*00d0*/  ULEA.HI UR5, UR5, UR4, URZ, 0x2 ;  /* 0x0000000405057291 */ /* 0x000fc8000f8f103f */
[----:B------:R-:W-:-:S04]  /*00e0*/  ULOP3.LUT UR5, UR5, 0xfffffffc, URZ, 0xc0, !UPT ;  /* 0xfffffffc05057892 */ /* 0x000fc8000f8ec03f */
[----:B------:R-:W-:-:S03]  /*00f0*/  UIADD3 UR8, UR4, -UR5, URZ ;  /* 0x8000000504087290 */ /* 0x000fc6000fffe03f */
[----:B------:R-:W-:Y:S09]  /*0100*/  @P0 BRA `(.L_x_1) ;  /* 0x0000000000200947 */ /* 0x000ff20003800000 */
[----:B------:R-:W-:Y:S02]  /*0110*/  ULDC.64 UR4, c[0x0][0x198] ;  /* 0x0000660000047ab9 */ /* 0x000fe40000000a00 */
[----:B------:R-:W-:Y:S02]  /*0120*/  UIADD3 UR10, UP0, UR4, 0xf0, URZ ;  /* 0x000000f0040a7890 */ /* 0x000fe4000ff1e03f */
[----:B------:R-:W-:Y:S02]  /*0130*/  UIADD3 UR4, UP1, UR4, 0x1f0, URZ ;  /* 0x000001f004047890 */ /* 0x000fe4000ff3e03f */
[----:B------:R-:W-:Y:S02]  /*0140*/  UIADD3.X UR11, URZ, UR5, URZ, UP0, !UPT ;  /* 0x000000053f0b7290 */ /* 0x000fe400087fe43f */
[----:B------:R-:W-:-:S07]  /*0150*/  UIADD3.X UR5, URZ, UR5, URZ, UP1, !UPT ;  /* 0x000000053f057290 */ /* 0x000fce0008ffe43f */
[----:B------:R0:W-:Y:S02]  /*0160*/  UTMACCTL.PF [UR10] ;  /* 0x000000000a0079b9 */ /* 0x0001e40008040000 */
[----:B------:R0:W-:Y:S02]  /*0170*/  UTMACCTL.PF [UR4] ;  /* 0x00000000040079b9 */ /* 0x0001e40008040000 */
[----:B0-----:R-:W-:Y:S01]  /*0180*/  NOP ;  /* 0x0000000000007918 */ /* 0x001fe20000000000 */
.L_x_1:
[----:B------:R-:W-:Y:S05]  /*0190*/  BSYNC B0 ;  /* 0x0000000000007941 */ /* 0x000fea0003800000 */
.L_x_0:
[----:B------:R-:W0:Y:S01]  /*01a0*/  SHFL.IDX PT, R2, R0, RZ, 0x1f ;  /* 0x00001fff00027589 */ /* 0x000e2200000e0000 */
[----:B------:R-:W-:Y:S01]  /*01b0*/  UISETP.NE.AND UP0, UPT, UR8, 0x3, UPT ;  /* 0x000000030800788c */ /* 0x000fe2000bf05270 */
[----:B------:R-:W-:Y:S01]  /*01c0*/  ISETP.NE.AND P1, PT, RZ, UR6, PT ;  /* 0x00000006ff007c0c */ /* 0x000fe2000bf25270 */
[----:B------:R-:W-:Y:S02]  /*01d0*/  UIADD3 UR10, UR6, -0x1, URZ ;  /* 0xffffffff060a7890 */ /* 0x000fe4000fffe03f */
[----:B------:R-:W-:Y:S02]  /*01e0*/  UISETP.EQ.OR UP0, UPT, UR8, URZ, !UP0 ;  /* 0x0000003f0800728c */ /* 0x000fe4000c702670 */
[----:B------:R-:W-:Y:S02]  /*01f0*/  UISETP.GE.U32.AND UP1, UPT, UR10, 0x2, UPT ;  /* 0x000000020a00788c */ /* 0x000fe4000bf26070 */
[----:B------:R-:W-:-:S04]  /*0200*/  UISETP.EQ.AND UP0, UPT, UR6, URZ, UP0 ;  /* 0x0000003f0600728c */ /* 0x000fc80008702270 */
[----:B------:R-:W-:-:S04]  /*0210*/  USEL UR13, URZ, 0x1, !UP0 ;  /* 0x000000013f0d7887 */ /* 0x000fc8000c000000 */
[----:B------:R-:W-:Y:S01]  /*0220*/  USEL UR13, UR13, 0x2, UP1 ;  /* 0x000000020d0d7887 */ /* 0x000fe20008800000 */
[----:B0-----:R-:W-:-:S13]  /*0230*/  ISETP.NE.AND P0, PT, R2, RZ, PT ;  /* 0x000000ff0200720c */ /* 0x001fda0003f05270 */
[----:B------:R-:W-:Y:S05]  /*0240*/  @P0 BRA `(.L_x_2) ;  /* 0x0000000000580947 */ /* 0x000fea0003800000 */
[----:B------:R-:W0:Y:S01]  /*0250*/  S2UR UR9, SR_CgaCtaId ;  /* 0x00000000000979c3 */ /* 0x000e220000008800 */
[----:B------:R-:W-:Y:S01]  /*0260*/  UMOV UR4, 0x400 ;  /* 0x0000040000047882 */ /* 0x000fe20000000000 */
[----:B------:R-:W-:Y:S01]  /*0270*/  UMOV UR5, 0x1 ;  /* 0x0000000100057882 */ /* 0x000fe20000000000 */
[----:B------:R-:W-:Y:S01]  /*0280*/  UMOV UR6, 0x100 ;  /* 0x0000010000067882 */ /* 0x000fe20000000000 */
[----:B------:R-:W-:Y:S01]  /*0290*/  ELECT P0, URZ, PT ;  /* 0x00000000003f782f */ /* 0x000fe20003800000 */
[----:B------:R-:W-:-:S04]  /*02a0*/  UIADD3 UR6, -UR6, 0x100000, URZ ;  /* 0x0010000006067890 */ /* 0x000fc8000fffe13f */
[----:B------:R-:W-:Y:S02]  /*02b0*/  USHF.L.U32 UR7, UR6, 0xb, URZ ;  /* 0x0000000b06077899 */ /* 0x000fe4000800063f */
[----:B------:R-:W-:Y:S02]  /*02c0*/  USHF.L.U32 UR6, UR6, 0x1, URZ ;  /* 0x0000000106067899 */ /* 0x000fe4000800063f */
[----:B0-----:R-:W-:Y:S02]  /*02d0*/  ULEA UR9, UR9, UR4, 0x18 ;  /* 0x0000000409097291 */ /* 0x001fe4000f8ec03f */
[----:B------:R-:W-:-:S04]  /*02e0*/  UIADD3 UR4, -UR5, 0x100000, URZ ;  /* 0x0010000005047890 */ /* 0x000fc8000fffe13f */
[----:B------:R-:W-:Y:S02]  /*02f0*/  USHF.L.U32 UR5, UR4, 0xb, URZ ;  /* 0x0000000b04057899 */ /* 0x000fe4000800063f */
[----:B------:R-:W-:Y:S01]  /*0300*/  USHF.L.U32 UR4, UR4, 0x1, URZ ;  /* 0x0000000104047899 */ /* 0x000fe2000800063f */
[----:B------:R-:W0:Y:S11]  /*0310*/  FENCE.VIEW.ASYNC.S ;  /* 0x00000000000073c6 */ /* 0x000e360000000000 */
[----:B0-----:R0:W1:Y:S01]  /*0320*/  SYNCS.EXCH.64 URZ, [UR9], UR4 ;  /* 0x00000004093f75b2 */ /* 0x0010620008000100 */
[----:B------:R0:W2:Y:S01]  /*0330*/  SYNCS.EXCH.64 URZ, [UR9+0x20], UR6 ;  /* 0x00002006093f75b2 */ /* 0x0000a20008000100 */
[----:B------:R0:W3:Y:S01]  /*0340*/  SYNCS.EXCH.64 URZ, [UR9+0x8], UR4 ;  /* 0x00000804093f75b2 */ /* 0x0000e20008000100 */
[----:B------:R0:W4:Y:S01]  /*0350*/  SYNCS.EXCH.64 URZ, [UR9+0x28], UR6 ;  /* 0x00002806093f75b2 */ /* 0x0001220008000100 */
[----:B------:R0:W0:Y:S01]  /*0360*/  SYNCS.EXCH.64 URZ, [UR9+0x10], UR4 ;  /* 0x00001004093f75b2 */ /* 0x0000220008000100 */
[----:B------:R0:W0:Y:S01]  /*0370*/  SYNCS.EXCH.64 URZ, [UR9+0x30], UR6 ;  /* 0x00003006093f75b2 */ /* 0x0000220008000100 */
[----:B------:R0:W0:Y:S01]  /*0380*/  SYNCS.EXCH.64 URZ, [UR9+0x18], UR4 ;  /* 0x00001804093f75b2 */ /* 0x0000220008000100 */
[----:B------:R0:W0:Y:S01]  /*0390*/  SYNCS.EXCH.64 URZ, [UR9+0x38], UR6 ;  /* 0x00003806093f75b2 */ /* 0x0000220008000100 */
[----:B------:R-:W-:Y:S01]  /*03a0*/  NOP ;  /* 0x0000000000007918 */ /* 0x000fe20000000000 */
.L_x_2:
[----:B------:R-:W5:Y:S01]  /*03b0*/  SHFL.IDX PT, R0, R0, RZ, 0x1f ;  /* 0x00001fff00007589 */ /* 0x000f6200000e0000 */
[----:B------:R-:W1:Y:S01]  /*03c0*/  LDC R2, c[0x0][0x65c] ;  /* 0x00019700ff027b82 */ /* 0x000e620000000800 */
[----:B------:R-:W-:Y:S01]  /*03d0*/  ELECT P0, URZ, PT ;  /* 0x00000000003f782f */ /* 0x000fe20003800000 */
[----:B------:R-:W-:Y:S01]  /*03e0*/  IMAD.MOV.U32 R3, RZ, RZ, RZ ;  /* 0x000000ffff037224 */ /* 0x000fe200078e00ff */
[----:B0-----:R-:W-:Y:S01]  /*03f0*/  UMOV UR4, 0x20 ;  /* 0x0000002000047882 */ /* 0x001fe20000000000 */
[----:B------:R-:W-:Y:S01]  /*0400*/  NOP ;  /* 0x0000000000007918 */ /* 0x000fe20000000000 */
[----:B------:R-:W-:Y:S01]  /*0410*/  NOP ;  /* 0x0000000000007918 */ /* 0x000fe20000000000 */
[----:B-----5:R-:W-:Y:S02]  /*0420*/  ISETP.NE.OR P0, PT, R0, RZ, !P0 ;  /* 0x000000ff0000720c */ /* 0x020fe40004705670 */
[----:B-1----:R-:W-:Y:S01]  /*0430*/  ISETP.NE.AND P4, PT, R2, 0x1, PT ;  /* 0x000000010200780c */ /* 0x002fe20003f85270 */
[----:B------:R-:W0:Y:S01]  /*0440*/  S2R R0, SR_CTAID.Y ;  /* 0x0000000000007919 */ /* 0x000e220000002600 */
[----:B------:R-:W1:Y:S09]  /*0450*/  S2R R2, SR_CTAID.X ;  /* 0x0000000000027919 */ /* 0x000e720000002500 */
[----:B------:R-:W-:Y:S01]  /*0460*/  VOTEU.ALL UP0, P0 ;  /* 0x00000000003f7886 */ /* 0x000fe20000000000 */
[----:B------:R-:W-:Y:S01]  /*0470*/  VOTEU.ALL UP1, P0 ;  /* 0x00000000003f7886 */ /* 0x000fe20000020000 */
[----:B------:R-:W1:Y:S01]  /*0480*/  @P4 LDC R7, c[0x0][0x10] ;  /* 0x00000400ff074b82 */ /* 0x000e620000000800 */
[----:B------:R-:W-:-:S02]  /*0490*/  @P4 IMAD.MOV.U32 R5, RZ, RZ, RZ ;  /* 0x000000ffff054224 */ /* 0x000fc400078e00ff */
[----:B------:R-:W-:Y:S01]  /*04a0*/  @P4 IMAD.MOV.U32 R11, RZ, RZ, RZ ;  /* 0x000000ffff0b4224 */ /* 0x000fe200078e00ff */
[----:B------:R-:W-:Y:S01]  /*04b0*/  @!UP0 UMOV UR6, 0x400 ;  /* 0x0000040000068882 */ /* 0x000fe20000000000 */
[----:B------:R-:W-:-:S04]  /*04c0*/  @!UP0 UIADD3 UR4, -UR4, 0x100000, URZ ;  /* 0x0010000004048890 */ /* 0x000fc8000fffe13f */
[----:B------:R-:W-:Y:S02]  /*04d0*/  @!UP0 USHF.L.U32 UR5, UR4, 0xb, URZ ;  /* 0x0000000b04058899 */ /* 0x000fe4000800063f */
[----:B------:R-:W-:Y:S01]  /*04e0*/  @!UP0 USHF.L.U32 UR4, UR4, 0x1, URZ ;  /* 0x0000000104048899 */ /* 0x000fe2000800063f */
[----:B------:R-:W5:Y:S08]  /*04f0*/  @!P4 LDC R9, c[0x0][0xc] ;  /* 0x00000300ff09cb82 */ /* 0x000f700000000800 */
[----:B------:R-:W2:Y:S01]  /*0500*/  @!UP0 S2UR UR7, SR_CgaCtaId ;  /* 0x00000000000789c3 */ /* 0x000ea20000008800 */
[----:B0-----:R-:W-:-:S04]  /*0510*/  @P4 IMAD.MOV.U32 R4, RZ, RZ, R0 ;  /* 0x000000ffff044224 */ /* 0x001fc800078e0000 */
[----:B-1----:R-:W-:-:S04]  /*0520*/  @P4 IMAD.WIDE.U32 R6, R2, R7, R4 ;  /* 0x0000000702064225 */ /* 0x002fc800078e0004 */
[----:B------:R-:W-:Y:S02]  /*0530*/  @P4 IMAD.MOV.U32 R16, RZ, RZ, R6 ;  /* 0x000000ffff104224 */ /* 0x000fe400078e0006 */
[----:B------:R-:W-:Y:S02]  /*0540*/  @P4 IMAD.IADD R17, R7, 0x1, R11 ;  /* 0x0000000107114824 */ /* 0x000fe400078e020b */
[----:B-----5:R-:W-:-:S04]  /*0550*/  @!P4 IMAD.WIDE.U32 R4, R9, R0, R2 ;  /* 0x000000000904c225 */ /* 0x020fc800078e0002 */
[----:B------:R-:W-:Y:S02]  /*0560*/  @!P4 IMAD.MOV.U32 R16, RZ, RZ, R4 ;  /* 0x000000ffff10c224 */ /* 0x000fe400078e0004 */
[----:B------:R-:W-:Y:S01]  /*0570*/  @!P4 IMAD.MOV.U32 R17, RZ, RZ, R5 ;  /* 0x000000ffff11c224 */ /* 0x000fe200078e0005 */
[----:B--2---:R-:W-:Y:S02]  /*0580*/  @!UP0 ULEA UR6, UR7, UR6, 0x18 ;  /* 0x0000000607068291 */ /* 0x004fe4000f8ec03f */
[----:B------:R0:W-:Y:S01]  /*0590*/  STL [R1+0x74], R16 ;  /* 0x0000741001007387 */ /* 0x0001e20000100800 */
[----:B------:R-:W-:-:S03]  /*05a0*/  VOTEU.ALL UP0, P0 ;  /* 0x00000000003f7886 */ /* 0x000fc60000000000 */
[----:B------:R0:W-:Y:S04]  /*05b0*/  STL [R1+0x70], R17 ;  /* 0x0000701101007387 */ /* 0x0001e80000100800 */
[----:B------:R-:W1:Y:S02]  /*05c0*/  FENCE.VIEW.ASYNC.S ;  /* 0x00000000000073c6 */ /* 0x000e640000000000 */
[----:B-1----:R0:W3:Y:S01]  /*05d0*/  @!UP0 SYNCS.EXCH.64 URZ, [UR6+0x50], UR4 ;  /* 0x00005004063f85b2 */ /* 0x0020e20008000100 */
[----:B------:R0:W3:Y:S01]  /*05e0*/  @!UP1 SYNCS.EXCH.64 URZ, [UR6+0x58], UR4 ;  /* 0x00005804063f95b2 */ /* 0x0000e20008000100 */
[----:B------:R-:W-:Y:S01]  /*05f0*/  NOP ;  /* 0x0000000000007918 */ /* 0x000fe20000000000 */
[----:B---34-:R-:W-:Y:S06]  /*0600*/  BAR.SYNC.DEFER_BLOCKING 0x0 ;  /* 0x0000000000007b1d */ /* 0x018fec0000010000 */
[----:B0-----:R-:W-:Y:S05]  /*0610*/  @!P1 BRA `(.L_x_3) ;  /* 0x000000e400809947 */ /* 0x001fea0003800000 */
[----:B------:R-:W-:-:S06]  /*0620*/  UISETP.GT.U32.AND UP0, UPT, UR10, 0x1, UPT ;  /* 0x000000010a00788c */ /* 0x000fcc000bf04070 */
[----:B------:R-:W-:-:S13]  /*0630*/  PLOP3.LUT P0, PT, PT, PT, UP0, 0x80, 0x0 ;  /* 0x000000000000781c */ /* 0x000fda0003f0f008 */
[----:B------:R-:W-:Y:S05]  /*0640*/  @P0 EXIT ;  /* 0x000000000000094d */ /* 0x000fea0003800000 */
[----:B------:R-:W-:Y:S01]  /*0650*/  IMAD.MOV.U32 R6, RZ, RZ, -0x1 ;  /* 0xffffffffff067424 */ /* 0x000fe200078e00ff */
[----:B------:R-:W-:Y:S01]  /*0660*/  ULDC.64 UR4, c[0x0][0x650] ;  /* 0x0001940000047ab9 */ /* 0x000fe20000000a00 */
[----:B------:R-:W-:Y:S01]  /*0670*/  IMAD.MOV.U32 R5, RZ, RZ, -0x1 ;  /* 0xffffffffff057424 */ /* 0x000fe200078e00ff */
[----:B------:R-:W-:Y:S01]  /*0680*/  ISETP.GE.U32.AND P0, PT, R16, UR4, PT ;  /* 0x0000000410007c0c */ /* 0x000fe2000bf06070 */
[----:B------:R-:W-:Y:S01]  /*0690*/  UMOV UR12, 0xffffffff ;  /* 0xffffffff000c7882 */ /* 0x000fe20000000000 */
[----:B------:R0:W-:Y:S01]  /*06a0*/  STL [R1+0x7c], R6 ;  /* 0x00007c0601007387 */ /* 0x0001e20000100800 */
[----:B------:R-:W-:Y:S02]  /*06b0*/  PRMT R4, RZ, 0x7610, R4 ;  /* 0x00007610ff047816 */ /* 0x000fe40000000004 */
[----:B------:R-:W-:Y:S01]  /*06c0*/  ISETP.GE.U32.AND.EX P0, PT, R17, UR5, PT, P0 ;  /* 0x0000000511007c0c */ /* 0x000fe2000bf06100 */
[----:B------:R0:W-:-:S12]  /*06d0*/  STL [R1+0x78], R5 ;  /* 0x0000780501007387 */ /* 0x0001d80000100800 */
[----:B0-----:R-:W-:Y:S05]  /*06e0*/  @P0 BRA `(.L_x_4) ;  /* 0x0000000400680947 */ /* 0x001fea0003800000 */
[----:B------:R-:W0:Y:S01]  /*06f0*/  LDC.64 R12, c[0x0][0x628] ;  /* 0x00018a00ff0c7b82 */ /* 0x000e220000000a00 */
[----:B------:R-:W-:Y:S02]  /*0700*/  IMAD.MOV.U32 R4, RZ, RZ, R16 ;  /* 0x000000ffff047224 */ /* 0x000fe400078e0010 */
[----:B------:R-:W-:-:S05]  /*0710*/  IMAD.MOV.U32 R5, RZ, RZ, R17 ;  /* 0x000000ffff057224 */ /* 0x000fca00078e0011 */
[----:B------:R-:W1:Y:S08]  /*0720*/  LDC R10, c[0x0][0x630] ;  /* 0x00018c00ff0a7b82 */ /* 0x000e700000000800 */
[----:B------:R-:W2:Y:S01]  /*0730*/  LDC.64 R14, c[0x0][0x620] ;  /* 0x00018800ff0e7b82 */ /* 0x000ea20000000a00 */
[----:B0-----:R-:W-:-:S04]  /*0740*/  ISETP.NE.U32.AND P0, PT, R12, RZ, PT ;  /* 0x000000ff0c00720c */ /* 0x001fc80003f05070 */
[----:B------:R-:W-:-:S13]  /*0750*/  ISETP.NE.AND.EX P0, PT, R13, RZ, PT, P0 ;  /* 0x000000ff0d00720c */ /* 0x000fda0003f05300 */
[----:B-12---:R-:W-:Y:S05]  /*0760*/  @!P0 BRA `(.L_x_5) ;  /* 0x0000000000288947 */ /* 0x006fea0003800000 */
[----:B------:R-:W0:Y:S02]  /*0770*/  LDC R9, c[0x0][0x634] ;  /* 0x00018d00ff097b82 */ /* 0x000e240000000800 */
[----:B0-----:R-:W-:-:S05]  /*0780*/  IADD3 R9, P0, R16, R9, RZ ;  /* 0x0000000910097210 */ /* 0x001fca0007f1e0ff */
[----:B------:R-:W-:-:S04]  /*0790*/  IMAD.X R11, RZ, RZ, R17, P0 ;  /* 0x000000ffff0b7224 */ /* 0x000fc800000e0611 */
[----:B------:R-:W-:-:S04]  /*07a0*/  IMAD.WIDE.U32 R4, R11, R12, RZ ;  /* 0x0000000c0b047225 */ /* 0x000fc800078e00ff */
[----:B------:R-:W-:-:S04]  /*07b0*/  IMAD.WIDE.U32 R6, P0, R9, R13, R4 ;  /* 0x0000000d09067225 */ /* 0x000fc80007800004 */
[----:B------:R-:W-:-:S04]  /*07c0*/  IMAD.WIDE.U32 R4, R9, R12, RZ ;  /* 0x0000000c09047225 */ /* 0x000fc800078e00ff */
[----:B------:R-:W-:Y:S01]  /*07d0*/  IMAD.X R9, RZ, RZ, RZ, P0 ;  /* 0x000000ffff097224 */ /* 0x000fe200000e06ff */
[----:B------:R-:W-:Y:S01]  /*07e0*/  IADD3 RZ, P0, R5, R6, RZ ;  /* 0x0000000605ff7210 */ /* 0x000fe20007f1e0ff */
[----:B------:R-:W-:-:S04]  /*07f0*/  IMAD.MOV.U32 R8, RZ, RZ, R7 ;  /* 0x000000ffff087224 */ /* 0x000fc800078e0007 */
[----:B------:R-:W-:-:S08]  /*0800*/  IMAD.WIDE.U32.X R4, R11, R13, R8, P0 ;  /* 0x0000000d0b047225 */ /* 0x000fd000000e0408 */
.L_x_5:
[-CC-:B------:R-:W-:Y:S01]  /*0810*/  SHF.R.U64 R24, R4, R10.reuse, R5.reuse ;  /* 0x0000000a04187219 */ /* 0x180fe20000001205 */
[----:B------:R-:W0:Y:S01]  /*0820*/  LDC R8, c[0x0][0x618] ;  /* 0x00018600ff087b82 */ /* 0x000e220000000800 */
[----:B------:R-:W-:Y:S01]  /*0830*/  SHF.R.U32.HI R4, RZ, R10, R5 ;  /* 0x0000000aff047219 */ /* 0x000fe20000011605 */
[----:B------:R-:W-:Y:S01]  /*0840*/  ULDC UR4, c[0x0][0x150] ;  /* 0x0000540000047ab9 */ /* 0x000fe20000000800 */
[----:B------:R-:W-:Y:S01]  /*0850*/  IADD3 R9, P0, RZ, -R24, RZ ;  /* 0x80000018ff097210 */ /* 0x000fe20007f1e0ff */
[----:B------:R-:W-:Y:S01]  /*0860*/  IMAD.MOV.U32 R5, RZ, RZ, R17 ;  /* 0x000000ffff057224 */ /* 0x000fe200078e0011 */
[----:B------:R-:W-:-:S03]  /*0870*/  I2FP.F32.U32 R3, R2 ;  /* 0x0000000200037245 */ /* 0x000fc60000201000 */
[----:B------:R-:W1:Y:S01]  /*0880*/  LDC.64 R18, c[0x0][0x640] ;  /* 0x00019000ff127b82 */ /* 0x000e620000000a00 */
[----:B------:R-:W-:Y:S02]  /*0890*/  IMAD.X R11, RZ, RZ, ~R4, P0 ;  /* 0x000000ffff0b7224 */ /* 0x000fe400000e0e04 */
[----:B------:R-:W-:Y:S01]  /*08a0*/  FMUL R3, R3, UR4 ;  /* 0x0000000403037c20 */ /* 0x000fe20008400000 */
[----:B------:R-:W-:Y:S01]  /*08b0*/  IMAD.MOV.U32 R4, RZ, RZ, R16 ;  /* 0x000000ffff047224 */ /* 0x000fe200078e0010 */
[----:B------:R-:W-:Y:S01]  /*08c0*/  ULDC UR4, c[0x0][0x154] ;  /* 0x0000550000047ab9 */ /* 0x000fe20000000800 */
[-C--:B------:R-:W-:Y:S02]  /*08d0*/  IMAD R6, R11, R14.reuse, RZ ;  /* 0x0000000e0b067224 */ /* 0x080fe400078e02ff */
[C---:B------:R-:W-:Y:S01]  /*08e0*/  IMAD.WIDE.U32 R4, R9.reuse, R14, R4 ;  /* 0x0000000e09047225 */ /* 0x040fe200078e0004 */
[----:B------:R-:W2:Y:S01]  /*08f0*/  LDC R10, c[0x0][0x608] ;  /* 0x00018200ff0a7b82 */ /* 0x000ea20000000800 */
[----:B------:R-:W3:Y:S02]  /*0900*/  F2I.U32.TRUNC.NTZ R3, R3 ;  /* 0x0000000300037305 */ /* 0x000ee4000020f000 */
[----:B------:R-:W-:-:S04]  /*0910*/  IMAD R9, R9, R15, R6 ;  /* 0x0000000f09097224 */ /* 0x000fc800078e0206 */
[----:B------:R-:W-:Y:S01]  /*0920*/  IMAD.IADD R5, R5, 0x1, R9 ;  /* 0x0000000105057824 */ /* 0x000fe200078e0209 */
[----:B------:R-:W4:Y:S01]  /*0930*/  LDC R7, c[0x0][0x144] ;  /* 0x00005100ff077b82 */ /* 0x000f220000000800 */
[----:B------:R-:W-:-:S03]  /*0940*/  IMAD.MOV.U32 R9, RZ, RZ, 0x1 ;  /* 0x00000001ff097424 */ /* 0x000fc600078e00ff */
[----:B0-----:R-:W-:Y:S02]  /*0950*/  SHF.R.U64 R12, R4, R8, R5 ;  /* 0x00000008040c7219 */ /* 0x001fe40000001205 */
[----:B------:R-:W-:Y:S02]  /*0960*/  I2FP.F32.U32 R4, R0 ;  /* 0x0000000000047245 */ /* 0x000fe40000201000 */
[----:B------:R-:W0:Y:S01]  /*0970*/  LDC R14, c[0x0][0x658] ;  /* 0x00019600ff0e7b82 */ /* 0x000e220000000800 */
[----:B-1----:R-:W-:Y:S01]  /*0980*/  ISETP.NE.U32.AND P0, PT, R18, RZ, PT ;  /* 0x000000ff1200720c */ /* 0x002fe20003f05070 */
[----:B---3--:R-:W-:Y:S02]  /*0990*/  IMAD.MOV R6, RZ, RZ, -R3 ;  /* 0x000000ffff067224 */ /* 0x008fe400078e0a03 */
[----:B------:R-:W-:Y:S01]  /*09a0*/  FMUL R4, R4, UR4 ;  /* 0x0000000404047c20 */ /* 0x000fe20008400000 */
[----:B------:R-:W-:Y:S01]  /*09b0*/  SHF.R.U32.HI R3, RZ, R8, R5 ;  /* 0x00000008ff037219 */ /* 0x000fe20000011605 */
[----:B------:R-:W-:Y:S01]  /*09c0*/  IMAD.MOV.U32 R5, RZ, RZ, -0x1 ;  /* 0xffffffffff057424 */ /* 0x000fe200078e00ff */
[----:B------:R-:W-:Y:S01]  /*09d0*/  ISETP.NE.AND.EX P0, PT, R19, RZ, PT, P0 ;  /* 0x000000ff1300720c */ /* 0x000fe20003f05300 */
[----:B------:R1:W3:Y:S01]  /*09e0*/  F2I.U32.TRUNC.NTZ R11, R4 ;  /* 0x00000004000b7305 */ /* 0x0002e2000020f000 */
[----:B------:R-:W1:Y:S01]  /*09f0*/  LDC R13, c[0x0][0x148] ;  /* 0x00005200ff0d7b82 */ /* 0x000e620000000800 */
[----:B--2---:R-:W-:-:S02]  /*0a00*/  SHF.R.U64 R23, R12, R10, R3 ;  /* 0x0000000a0c177219 */ /* 0x004fc40000001203 */
[----:B------:R-:W-:-:S05]  /*0a10*/  SHF.R.U32.HI R3, RZ, R10, R3 ;  /* 0x0000000aff037219 */ /* 0x000fca0000011603 */
[----:B------:R-:W2:Y:S01]  /*0a20*/  LDC R17, c[0x0][0x600] ;  /* 0x00018000ff117b82 */ /* 0x000ea20000000800 */
[----:B----4-:R-:W-:-:S07]  /*0a30*/  IMAD R8, R7, R6, R2 ;  /* 0x0000000607087224 */ /* 0x010fce00078e0202 */
[----:B------:R-:W4:Y:S01]  /*0a40*/  LDC R16, c[0x0][0x648] ;  /* 0x00019200ff107b82 */ /* 0x000f220000000800 */
[-C--:B0-----:R-:W-:Y:S02]  /*0a50*/  SHF.L.U32 R2, R5, R14.reuse, RZ ;  /* 0x0000000e05027219 */ /* 0x081fe400000006ff */
[--C-:B------:R-:W-:Y:S02]  /*0a60*/  SHF.R.U64 R22, R23, R14, R3.reuse ;  /* 0x0000000e17167219 */ /* 0x100fe40000001203 */
[----:B------:R-:W-:Y:S02]  /*0a70*/  LOP3.LUT R10, RZ, R2, RZ, 0x33, !PT ;  /* 0x00000002ff0a7212 */ /* 0x000fe400078e33ff */
[-C--:B------:R-:W-:Y:S01]  /*0a80*/  SHF.R.U32.HI R3, RZ, R14.reuse, R3 ;  /* 0x0000000eff037219 */ /* 0x080fe20000011603 */
[----:B------:R-:W0:Y:S01]  /*0a90*/  LDC R21, c[0x0][0x638] ;  /* 0x00018e00ff157b82 */ /* 0x000e220000000800 */
[----:B------:R-:W-:Y:S01]  /*0aa0*/  SHF.L.U32 R9, R9, R14, RZ ;  /* 0x0000000e09097219 */ /* 0x000fe200000006ff */
[----:B------:R-:W-:-:S06]  /*0ab0*/  IMAD.MOV.U32 R2, RZ, RZ, R22 ;  /* 0x000000ffff027224 */ /* 0x000fcc00078e0016 */
[----:B------:R-:W0:Y:S01]  /*0ac0*/  LDC R20, c[0x0][0x610] ;  /* 0x00018400ff147b82 */ /* 0x000e220000000800 */
[----:B-1-3--:R-:W-:Y:S05]  /*0ad0*/  @!P0 BRA `(.L_x_6) ;  /* 0x0000000000288947 */ /* 0x00afea0003800000 */
[----:B------:R-:W1:Y:S02]  /*0ae0*/  LDC R7, c[0x0][0x64c] ;  /* 0x00019300ff077b82 */ /* 0x000e640000000800 */
[----:B-1----:R-:W-:-:S05]  /*0af0*/  IADD3 R7, P0, R22, R7, RZ ;  /* 0x0000000716077210 */ /* 0x002fca0007f1e0ff */
        /* <DEDUP_REMOVED lines=8> */
.L_x_6:
[----:B----4-:R-:W-:Y:S01]  /*0b80*/  SHF.R.U64 R2, R2, R16, R3 ;  /* 0x0000001002027219 */ /* 0x010fe20000001203 */
[----:B--2---:R-:W-:Y:S01]  /*0b90*/  VIADD R3, R17, 0xffffffff ;  /* 0xffffffff11037836 */ /* 0x004fe20000000000 */
[----:B------:R-:W-:Y:S01]  /*0ba0*/  LOP3.LUT R10, R23, R10, RZ, 0xc0, !PT ;  /* 0x0000000a170a7212 */ /* 0x000fe200078ec0ff */
[----:B------:R-:W-:Y:S01]  /*0bb0*/  IMAD.MOV R11, RZ, RZ, -R11 ;  /* 0x000000ffff0b7224 */ /* 0x000fe200078e0a0b */
[----:B------:R-:W-:Y:S01]  /*0bc0*/  R2UR UR12, R24 ;  /* 0x00000000180c72ca */ /* 0x000fe200000e0000 */
[----:B------:R-:W-:Y:S01]  /*0bd0*/  IMAD.MOV R4, RZ, RZ, -R2 ;  /* 0x000000ffff047224 */ /* 0x000fe200078e0a02 */
[----:B------:R-:W-:Y:S01]  /*0be0*/  LOP3.LUT R3, R12, R3, RZ, 0xc0, !PT ;  /* 0x000000030c037212 */ /* 0x000fe200078ec0ff */
[----:B------:R-:W-:Y:S02]  /*0bf0*/  @P4 IMAD R8, R13, R11, R0 ;  /* 0x0000000b0d084224 */ /* 0x000fe400078e0200 */
[----:B------:R-:W-:Y:S02]  /*0c00*/  IMAD R9, R9, R2, R10 ;  /* 0x0000000209097224 */ /* 0x000fe400078e020a */
[----:B0-----:R-:W-:-:S02]  /*0c10*/  IMAD R0, R4, R21, R22 ;  /* 0x0000001504007224 */ /* 0x001fc400078e0216 */
[----:B------:R-:W-:Y:S02]  /*0c20*/  IMAD R8, R9, R20, R8 ;  /* 0x0000001409087224 */ /* 0x000fe400078e0208 */
[----:B------:R-:W-:Y:S02]  /*0c30*/  IMAD R3, R0, R17, R3 ;  /* 0x0000001100037224 */ /* 0x000fe400078e0203 */
[----:B------:R-:W-:-:S03]  /*0c40*/  IMAD.MOV.U32 R4, RZ, RZ, 0x1 ;  /* 0x00000001ff047424 */ /* 0x000fc600078e00ff */
[----:B------:R-:W-:Y:S02]  /*0c50*/  SEL R2, R3, R8, !P4 ;  /* 0x0000000803027207 */ /* 0x000fe40006000000 */
[----:B------:R-:W-:-:S03]  /*0c60*/  SEL R0, R8, R3, !P4 ;  /* 0x0000000308007207 */ /* 0x000fc60006000000 */
[----:B------:R0:W-:Y:S04]  /*0c70*/  STL [R1+0x78], R2 ;  /* 0x0000780201007387 */ /* 0x0001e80000100800 */
[----:B------:R0:W-:Y:S02]  /*0c80*/  STL [R1+0x7c], R0 ;  /* 0x00007c0001007387 */ /* 0x0001e40000100800 */
.L_x_4:
[----:B------:R-:W-:-:S08]  /*0c90*/  NOP ;  /* 0x0000000000007918 */ /* 0x000fd00000000000 */
[----:B------:R-:W1:Y:S02]  /*0ca0*/  USETMAXREG.TRY_ALLOC.CTAPOOL UP0, 0xe8 ;  /* 0x000000e8000079c8 */ /* 0x000e640008000600 */
[----:B-1----:R-:W-:-:S13]  /*0cb0*/  PLOP3.LUT P0, PT, PT, PT, UP0, 0x80, 0x0 ;  /* 0x000000000000781c */ /* 0x002fda0003f0f008 */
[----:B------:R-:W-:Y:S05]  /*0cc0*/  @!P0 BRA `(.L_x_4) ;  /* 0xfffffffc00f08947 */ /* 0x000fea000383ffff */
[----:B------:R-:W-:Y:S01]  /*0cd0*/  ULDC.64 UR4, c[0x0][0x598] ;  /* 0x0001660000047ab9 */ /* 0x000fe20000000a00 */
[----:B------:R-:W-:Y:S01]  /*0ce0*/  ULDC.64 UR14, c[0x0][0x208] ;  /* 0x00008200000e7ab9 */ /* 0x000fe20000000a00 */
[----:B------:R-:W-:-:S04]  /*0cf0*/  ISETP.NE.U32.AND P0, PT, RZ, UR4, PT ;  /* 0x00000004ff007c0c */ /* 0x000fc8000bf05070 */
[----:B------:R-:W-:-:S13]  /*0d00*/  ISETP.NE.AND.EX P0, PT, RZ, UR5, PT, P0 ;  /* 0x00000005ff007c0c */ /* 0x000fda000bf05300 */
[----:B------:R-:W-:Y:S05]  /*0d10*/  @!P0 BRA `(.L_x_7) ;  /* 0x0000000000208947 */ /* 0x000fea0003800000 */
[----:B0-----:R-:W0:Y:S02]  /*0d20*/  LDC.64 R2, c[0x0][0x598] ;  /* 0x00016600ff027b82 */ /* 0x001e240000000a00 */
[----:B0-----:R-:W2:Y:S02]  /*0d30*/  LDG.E.64 R2, desc[UR14][R2.64] ;  /* 0x0000000e02027981 */ /* 0x001ea4000c1e1b00 */
[----:B--2---:R-:W-:-:S04]  /*0d40*/  ISETP.NE.U32.AND P0, PT, R2, RZ, PT ;  /* 0x000000ff0200720c */ /* 0x004fc80003f05070 */
[----:B------:R-:W-:-:S13]  /*0d50*/  ISETP.NE.AND.EX P0, PT, R3, RZ, PT, P0 ;  /* 0x000000ff0300720c */ /* 0x000fda0003f05300 */
[----:B------:R-:W-:Y:S05]  /*0d60*/  @!P0 BRA `(.L_x_7) ;  /* 0x00000000000c8947 */ /* 0x000fea0003800000 */
[----:B------:R-:W2:Y:S02]  /*0d70*/  LD.E R2, desc[UR14][R2.64] ;  /* 0x0000000e02027980 */ /* 0x000ea4000c101900 */
[----:B--2---:R-:W-:Y:S01]  /*0d80*/  R2UR UR20, R2 ;  /* 0x00000000021472ca */ /* 0x004fe200000e0000 */
[----:B------:R-:W-:-:S14]  /*0d90*/  BRA `(.L_x_8) ;  /* 0x0000000000247947 */ /* 0x000fdc0003800000 */
.L_x_7:
[----:B------:R-:W-:Y:S02]  /*0da0*/  ULDC.64 UR4, c[0x0][0x588] ;  /* 0x0001620000047ab9 */ /* 0x000fe40000000a00 */
[----:B------:R-:W-:-:S04]  /*0db0*/  ISETP.NE.U32.AND P0, PT, RZ, UR4, PT ;  /* 0x00000004ff007c0c */ /* 0x000fc8000bf05070 */
[----:B------:R-:W-:-:S13]  /*0dc0*/  ISETP.NE.AND.EX P0, PT, RZ, UR5, PT, P0 ;  /* 0x00000005ff007c0c */ /* 0x000fda000bf05300 */
[----:B------:R-:W-:Y:S05]  /*0dd0*/  @!P0 BRA `(.L_x_9) ;  /* 0x0000000000108947 */ /* 0x000fea0003800000 */
[----:B0-----:R-:W0:Y:S02]  /*0de0*/  LDC.64 R2, c[0x0][0x588] ;  /* 0x00016200ff027b82 */ /* 0x001e240000000a00 */
[----:B0-----:R-:W2:Y:S02]  /*0df0*/  LDG.E R2, desc[UR14][R2.64] ;  /* 0x0000000e02027981 */ /* 0x001ea4000c1e1900 */
[----:B--2---:R-:W-:Y:S01]  /*0e00*/  R2UR UR20, R2 ;  /* 0x00000000021472ca */ /* 0x004fe200000e0000 */
[----:B------:R-:W-:-:S14]  /*0e10*/  BRA `(.L_x_8) ;  /* 0x0000000000047947 */ /* 0x000fdc0003800000 */
.L_x_9:
[----:B------:R-:W-:-:S05]  /*0e20*/  ULDC UR20, c[0x0][0x580] ;  /* 0x0001600000147ab9 */ /* 0x000fca0000000800 */
.L_x_8:
[----:B------:R-:W-:Y:S02]  /*0e30*/  ULDC.64 UR4, c[0x0][0x5a0] ;  /* 0x0001680000047ab9 */ /* 0x000fe40000000a00 */
        /* <DEDUP_REMOVED lines=11> */
.L_x_10:
        /* <DEDUP_REMOVED lines=8> */
.L_x_12:
[----:B------:R-:W-:-:S05]  /*0f70*/  ULDC UR21, c[0x0][0x584] ;  /* 0x0001610000157ab9 */ /* 0x000fca0000000800 */
.L_x_11:
[----:B------:R-:W-:-:S13]  /*0f80*/  LOP3.LUT P0, RZ, R4, 0xff, RZ, 0xc0, !PT ;  /* 0x000000ff04ff7812 */ /* 0x000fda000780c0ff */
[----:B------:R-:W-:Y:S05]  /*0f90*/  @!P0 EXIT ;  /* 0x000000000000894d */ /* 0x000fea0003800000 */
[----:B------:R-:W-:Y:S01]  /*0fa0*/  ULDC UR4, c[0x0][0x28c] ;  /* 0x0000a30000047ab9 */ /* 0x000fe20000000800 */
[----:B------:R-:W-:Y:S02]  /*0fb0*/  ULOP3.LUT UR22, UR13, 0x1, URZ, 0xfc, !UPT ;  /* 0x000000010d167892 */ /* 0x000fe4000f8efc3f */
[----:B------:R-:W-:-:S04]  /*0fc0*/  UIADD3 UR4, UR4, 0x7f, URZ ;  /* 0x0000007f04047890 */ /* 0x000fc8000fffe03f */
[----:B------:R-:W-:-:S04]  /*0fd0*/  USHF.R.S32.HI UR5, URZ, 0x1f, UR4 ;  /* 0x0000001f3f057899 */ /* 0x000fc80008011404 */
[----:B------:R-:W-:-:S03]  /*0fe0*/  ULEA.HI UR5, UR5, UR4, URZ, 0x7 ;  /* 0x0000000405057291 */ /* 0x000fc6000f8f383f */
[----:B------:R-:W-:Y:S01]  /*0ff0*/  UMOV UR4, URZ ;  /* 0x0000003f00047c82 */ /* 0x000fe20008000000 */
[----:B------:R-:W-:-:S03]  /*1000*/  USHF.R.S32.HI UR9, URZ, 0x7, UR5 ;  /* 0x000000073f097899 */ /* 0x000fc60008011405 */
[----:B------:R-:W-:-:S09]  /*1010*/  UMOV UR5, URZ ;  /* 0x0000003f00057c82 */ /* 0x000fd20008000000 */
.L_x_293:
[----:B0-----:R-:W0:Y:S01]  /*1020*/  S2R R0, SR_TID.X ;  /* 0x0000000000007919 */ /* 0x001e220000002100 */
[----:B-1----:R-:W1:Y:S01]  /*1030*/  S2UR UR18, SR_CgaCtaId ;  /* 0x00000000001279c3 */ /* 0x002e620000008800 */
[----:B------:R-:W-:Y:S01]  /*1040*/  UMOV UR17, 0x400 ;  /* 0x0000040000117882 */ /* 0x000fe20000000000 */
[----:B------:R-:W-:Y:S01]  /*1050*/  UMOV UR6, URZ ;  /* 0x0000003f00067c82 */ /* 0x000fe20008000000 */
[----:B------:R-:W-:Y:S01]  /*1060*/  STL [R1+0x6c], RZ ;  /* 0x00006cff01007387 */ /* 0x000fe20000100800 */
[----:B------:R-:W-:Y:S01]  /*1070*/  UMOV UR7, URZ ;  /* 0x0000003f00077c82 */ /* 0x000fe20008000000 */
[----:B------:R-:W-:Y:S01]  /*1080*/  UMOV UR8, URZ ;  /* 0x0000003f00087c82 */ /* 0x000fe20008000000 */
[----:B------:R-:W-:Y:S01]  /*1090*/  UMOV UR23, UR5 ;  /* 0x0000000500177c82 */ /* 0x000fe20008000000 */
[----:B------:R-:W-:Y:S01]  /*10a0*/  STL [R1+0x68], RZ ;  /* 0x000068ff01007387 */ /* 0x000fe20000100800 */
[----:B--2---:R-:W2:Y:S01]  /*10b0*/  LDC R2, c[0x0][0x28c] ;  /* 0x0000a300ff027b82 */ /* 0x004ea20000000800 */
[----:B------:R-:W-:Y:S01]  /*10c0*/  UMOV UR24, UR4 ;  /* 0x0000000400187c82 */ /* 0x000fe20008000000 */
[----:B------:R-:W-:Y:S01]  /*10d0*/  CS2R R4, SRZ ;  /* 0x0000000000047805 */ /* 0x000fe2000001ff00 */
[----:B------:R-:W-:Y:S01]  /*10e0*/  STL [R1+0x64], RZ ;  /* 0x000064ff01007387 */ /* 0x000fe20000100800 */
[----:B------:R-:W-:-:S02]  /*10f0*/  CS2R R6, SRZ ;  /* 0x0000000000067805 */ /* 0x000fc4000001ff00 */
[----:B------:R-:W-:Y:S02]  /*1100*/  CS2R R8, SRZ ;  /* 0x0000000000087805 */ /* 0x000fe4000001ff00 */
[----:B------:R-:W-:Y:S01]  /*1110*/  CS2R R10, SRZ ;  /* 0x00000000000a7805 */ /* 0x000fe2000001ff00 */
[----:B------:R-:W-:Y:S01]  /*1120*/  STL [R1+0x60], RZ ;  /* 0x000060ff01007387 */ /* 0x000fe20000100800 */
[----:B------:R-:W-:Y:S02]  /*1130*/  CS2R R12, SRZ ;  /* 0x00000000000c7805 */ /* 0x000fe4000001ff00 */
[----:B------:R-:W-:Y:S02]  /*1140*/  CS2R R14, SRZ ;  /* 0x00000000000e7805 */ /* 0x000fe4000001ff00 */
        /* <DEDUP_REMOVED lines=12> */
[----:B------:R-:W-:Y:S02]  /*1210*/  CS2R R162, SRZ ;  /* 0x0000000000a27805 */ /* 0x000fe4000001ff00 */
[----:B0-----:R-:W-:Y:S01]  /*1220*/  LOP3.LUT R0, R0, 0x80, RZ, 0xc0, !PT ;  /* 0x0000008000007812 */ /* 0x001fe200078ec0ff */
[----:B------:R-:W-:Y:S01]  /*1230*/  STL [R1+0x50], RZ ;  /* 0x000050ff01007387 */ /* 0x000fe20000100800 */
[----:B--2---:R-:W-:Y:S02]  /*1240*/  ISETP.GE.AND P0, PT, R2, 0x1, PT ;  /* 0x000000010200780c */ /* 0x004fe40003f06270 */
[----:B------:R-:W-:Y:S02]  /*1250*/  CS2R R2, SRZ ;  /* 0x0000000000027805 */ /* 0x000fe4000001ff00 */
[----:B------:R-:W-:Y:S01]  /*1260*/  SHF.R.U32.HI R0, RZ, 0x7, R0 ;  /* 0x00000007ff007819 */ /* 0x000fe20000011600 */
        /* <DEDUP_REMOVED lines=8> */
[----:B------:R-:W0:Y:S01]  /*12f0*/  SHFL.IDX PT, R0, R0, RZ, 0x1f ;  /* 0x00001fff00007589 */ /* 0x000e2200000e0000 */
[----:B------:R-:W-:-:S02]  /*1300*/  CS2R R176, SRZ ;  /* 0x0000000000b07805 */ /* 0x000fc4000001ff00 */
[----:B------:R-:W-:Y:S02]  /*1310*/  CS2R R178, SRZ ;  /* 0x0000000000b27805 */ /* 0x000fe4000001ff00 */
[----:B------:R-:W-:Y:S01]  /*1320*/  CS2R R180, SRZ ;  /* 0x0000000000b47805 */ /* 0x000fe2000001ff00 */
[----:B------:R2:W-:Y:S01]  /*1330*/  STL [R1+0x44], RZ ;  /* 0x000044ff01007387 */ /* 0x0005e20000100800 */
[----:B------:R-:W-:Y:S02]  /*1340*/  CS2R R182, SRZ ;  /* 0x0000000000b67805 */ /* 0x000fe4000001ff00 */
[----:B------:R-:W-:Y:S02]  /*1350*/  CS2R R184, SRZ ;  /* 0x0000000000b87805 */ /* 0x000fe4000001ff00 */
[----:B------:R-:W-:Y:S01]  /*1360*/  CS2R R186, SRZ ;  /* 0x0000000000ba7805 */ /* 0x000fe2000001ff00 */
[----:B------:R2:W-:Y:S01]  /*1370*/  STL [R1+0x40], RZ ;  /* 0x000040ff01007387 */ /* 0x0005e20000100800 */
        /* <DEDUP_REMOVED lines=14> */
[----:B------:R-:W-:Y:S02]  /*1460*/  CS2R R210, SRZ ;  /* 0x0000000000d27805 */ /* 0x000fe4000001ff00 */
[----:B0-----:R-:W-:Y:S01]  /*1470*/  R2UR UR10, R0 ;  /* 0x00000000000a72ca */ /* 0x001fe200000e0000 */
[----:B------:R2:W-:Y:S01]  /*1480*/  STL [R1+0x30], RZ ;  /* 0x000030ff01007387 */ /* 0x0005e20000100800 */
[----:B------:R-:W-:Y:S01]  /*1490*/  IMAD.MOV.U32 R0, RZ, RZ, RZ ;  /* 0x000000ffff007224 */ /* 0x000fe200078e00ff */
[----:B------:R-:W-:-:S02]  /*14a0*/  CS2R R212, SRZ ;  /* 0x0000000000d47805 */ /* 0x000fc4000001ff00 */
[----:B------:R-:W-:Y:S01]  /*14b0*/  CS2R R214, SRZ ;  /* 0x0000000000d67805 */ /* 0x000fe2000001ff00 */
[----:B------:R2:W-:Y:S01]  /*14c0*/  STL [R1+0x2c], RZ ;  /* 0x00002cff01007387 */ /* 0x0005e20000100800 */
[----:B------:R-:W-:Y:S02]  /*14d0*/  CS2R R216, SRZ ;  /* 0x0000000000d87805 */ /* 0x000fe4000001ff00 */
[----:B------:R-:W-:Y:S02]  /*14e0*/  CS2R R218, SRZ ;  /* 0x0000000000da7805 */ /* 0x000fe4000001ff00 */
[----:B------:R-:W-:Y:S01]  /*14f0*/  CS2R R220, SRZ ;  /* 0x0000000000dc7805 */ /* 0x000fe2000001ff00 */
[----:B------:R2:W-:Y:S01]  /*1500*/  STL [R1+0x28], RZ ;  /* 0x000028ff01007387 */ /* 0x0005e20000100800 */
[----:B------:R-:W-:Y:S02]  /*1510*/  CS2R R222, SRZ ;  /* 0x0000000000de7805 */ /* 0x000fe4000001ff00 */
[----:B------:R-:W-:-:S02]  /*1520*/  CS2R R224, SRZ ;  /* 0x0000000000e07805 */ /* 0x000fc4000001ff00 */
[----:B------:R-:W-:Y:S01]  /*1530*/  CS2R R226, SRZ ;  /* 0x0000000000e27805 */ /* 0x000fe2000001ff00 */
[----:B------:R2:W-:Y:S01]  /*1540*/  STL [R1+0x24], RZ ;  /* 0x000024ff01007387 */ /* 0x0005e20000100800 */
[----:B------:R-:W-:Y:S01]  /*1550*/  ULEA.HI UR11, UR10, UR10, URZ, 0x1 ;  /* 0x0000000a0a0b7291 */ /* 0x000fe2000f8f083f */
[----:B------:R-:W-:Y:S01]  /*1560*/  IMAD.MOV.U32 R228, RZ, RZ, RZ ;  /* 0x000000ffffe47224 */ /* 0x000fe200078e00ff */
[----:B------:R-:W-:Y:S01]  /*1570*/  CS2R R88, SRZ ;  /* 0x0000000000587805 */ /* 0x000fe2000001ff00 */
[----:B------:R2:W-:Y:S01]  /*1580*/  STL [R1+0x20], RZ ;  /* 0x000020ff01007387 */ /* 0x0005e20000100800 */
[----:B------:R-:W-:Y:S01]  /*1590*/  ULOP3.LUT UR16, UR11, 0x7fffe, URZ, 0xc0, !UPT ;  /* 0x0007fffe0b107892 */ /* 0x000fe2000f8ec03f */
[----:B------:R-:W-:Y:S01]  /*15a0*/  CS2R R90, SRZ ;  /* 0x00000000005a7805 */ /* 0x000fe2000001ff00 */
[----:B-1----:R-:W-:Y:S01]  /*15b0*/  ULEA UR11, UR18, UR17, 0x18 ;  /* 0x00000011120b7291 */ /* 0x002fe2000f8ec03f */
[----:B------:R2:W-:Y:S01]  /*15c0*/  STL [R1+0x1c], RZ ;  /* 0x00001cff01007387 */ /* 0x0005e20000100800 */
[----:B------:R-:W-:Y:S01]  /*15d0*/  UIADD3 UR16, UR10, -UR16, URZ ;  /* 0x800000100a107290 */ /* 0x000fe2000fffe03f */
[----:B------:R-:W-:-:S02]  /*15e0*/  CS2R R92, SRZ ;  /* 0x00000000005c7805 */ /* 0x000fc4000001ff00 */
[----:B------:R-:W-:Y:S01]  /*15f0*/  CS2R R94, SRZ ;  /* 0x00000000005e7805 */ /* 0x000fe2000001ff00 */
[----:B------:R2:W-:Y:S01]  /*1600*/  STL [R1+0x18], RZ ;  /* 0x000018ff01007387 */ /* 0x0005e20000100800 */
[----:B------:R-:W-:Y:S01]  /*1610*/  ULEA UR16, UR16, UR11, 0xd ;  /* 0x0000000b10107291 */ /* 0x000fe2000f8e683f */
[----:B------:R-:W-:Y:S02]  /*1620*/  CS2R R96, SRZ ;  /* 0x0000000000607805 */ /* 0x000fe4000001ff00 */
[----:B------:R-:W-:Y:S01]  /*1630*/  CS2R R98, SRZ ;  /* 0x0000000000627805 */ /* 0x000fe2000001ff00 */
[----:B------:R2:W-:Y:S01]  /*1640*/  STL [R1+0x14], RZ ;  /* 0x000014ff01007387 */ /* 0x0005e20000100800 */
[----:B------:R-:W-:Y:S01]  /*1650*/  UIADD3 UR16, UR16, 0x100, URZ ;  /* 0x0000010010107890 */ /* 0x000fe2000fffe03f */
[----:B------:R-:W-:Y:S02]  /*1660*/  CS2R R100, SRZ ;  /* 0x0000000000647805 */ /* 0x000fe4000001ff00 */
[----:B------:R-:W-:Y:S01]  /*1670*/  CS2R R102, SRZ ;  /* 0x0000000000667805 */ /* 0x000fe2000001ff00 */
[----:B------:R2:W-:Y:S01]  /*1680*/  STL [R1+0x10], RZ ;  /* 0x000010ff01007387 */ /* 0x0005e20000100800 */
[----:B------:R-:W-:Y:S01]  /*1690*/  USHF.R.U32.HI UR10, URZ, 0x4, UR16 ;  /* 0x000000043f0a7899 */ /* 0x000fe20008011610 */
[----:B------:R-:W-:-:S02]  /*16a0*/  CS2R R104, SRZ ;  /* 0x0000000000687805 */ /* 0x000fc4000001ff00 */
[----:B------:R-:W-:Y:S01]  /*16b0*/  CS2R R106, SRZ ;  /* 0x00000000006a7805 */ /* 0x000fe2000001ff00 */
[----:B------:R2:W-:Y:S01]  /*16c0*/  STL [R1+0xc], RZ ;  /* 0x00000cff01007387 */ /* 0x0005e20000100800 */
[----:B------:R-:W-:Y:S01]  /*16d0*/  ULOP3.LUT UR10, UR10, 0x3fff, URZ, 0xc0, !UPT ;  /* 0x00003fff0a0a7892 */ /* 0x000fe2000f8ec03f */
        /* <DEDUP_REMOVED lines=10> */
[----:B------:R2:W-:Y:S01]  /*1780*/  STL [R1], RZ ;  /* 0x000000ff01007387 */ /* 0x0005e20000100800 */
[----:B------:R-:W-:Y:S02]  /*1790*/  CS2R R124, SRZ ;  /* 0x00000000007c7805 */ /* 0x000fe4000001ff00 */
[----:B------:R-:W-:Y:S02]  /*17a0*/  CS2R R126, SRZ ;  /* 0x00000000007e7805 */ /* 0x000fe4000001ff00 */
[----:B------:R-:W-:Y:S02]  /*17b0*/  CS2R R128, SRZ ;  /* 0x0000000000807805 */ /* 0x000fe4000001ff00 */
[----:B------:R-:W-:-:S02]  /*17c0*/  CS2R R130, SRZ ;  /* 0x0000000000827805 */ /* 0x000fc4000001ff00 */
[----:B------:R-:W-:Y:S02]  /*17d0*/  CS2R R132, SRZ ;  /* 0x0000000000847805 */ /* 0x000fe4000001ff00 */
[----:B------:R-:W-:Y:S02]  /*17e0*/  CS2R R134, SRZ ;  /* 0x0000000000867805 */ /* 0x000fe4000001ff00 */
        /* <DEDUP_REMOVED lines=9> */
[----:B---34-:R-:W-:-:S02]  /*1880*/  CS2R R26, SRZ ;  /* 0x00000000001a7805 */ /* 0x018fc4000001ff00 */
        /* <DEDUP_REMOVED lines=29> */
[----:B------:R-:W-:Y:S01]  /*1a60*/  CS2R R86, SRZ ;  /* 0x0000000000567805 */ /* 0x000fe2000001ff00 */
[----:B--2---:R-:W-:Y:S06]  /*1a70*/  @!P0 BRA `(.L_x_13) ;  /* 0x0000001000c08947 */ /* 0x004fec0003800000 */
[----:B------:R-:W-:-:S06]  /*1a80*/  UISETP.NE.AND UP0, UPT, UR22, 0x3, UPT ;  /* 0x000000031600788c */ /* 0x000fcc000bf05270 */
[----:B------:R-:W-:-:S13]  /*1a90*/  PLOP3.LUT P1, PT, PT, PT, UP0, 0x80, 0x0 ;  /* 0x000000000000781c */ /* 0x000fda0003f2f008 */
[----:B------:R-:W-:Y:S05]  /*1aa0*/  @!P1 BRA `(.L_x_14) ;  /* 0x0000000000049947 */ /* 0x000fea0003800000 */
[----:B------:R-:W-:Y:S01]  /*1ab0*/  BPT.TRAP 0x1 ;  /* 0x000000040000795c */ /* 0x000fe20000300000 */
.L_x_14:
[----:B------:R-:W-:Y:S01]  /*1ac0*/  ULEA UR6, UR5, UR11, 0x3 ;  /* 0x0000000b05067291 */ /* 0x000fe2000f8e183f */
[----:B------:R-:W-:-:S05]  /*1ad0*/  IMAD.U32 R0, RZ, RZ, UR4 ;  /* 0x00000004ff007e24 */ /* 0x000fca000f8e00ff */
[----:B------:R-:W-:-:S04]  /*1ae0*/  SHF.L.U32 R0, R0, 0x1f, RZ ;  /* 0x0000001f00007819 */ /* 0x000fc800000006ff */
[----:B------:R0:W1:Y:S01]  /*1af0*/  SYNCS.PHASECHK.TRANS64.TRYWAIT P0, [UR6], R0 ;  /* 0x00000000ff0075a7 */ /* 0x0000620008000146 */
[----:B------:R-:W-:Y:S05]  /*1b00*/  @!P1 BRA `(.L_x_15) ;  /* 0x0000000000049947 */ /* 0x000fea0003800000 */
[----:B------:R-:W-:Y:S01]  /*1b10*/  BPT.TRAP 0x1 ;  /* 0x000000040000795c */ /* 0x000fe20000300000 */
.L_x_15:
[----:B-1----:R-:W-:Y:S05]  /*1b20*/  @P0 BRA `(.L_x_16) ;  /* 0x0000000000080947 */ /* 0x002fea0003800000 */
[----:B------:R-:W1:Y:S02]  /*1b30*/  SYNCS.PHASECHK.TRANS64.TRYWAIT P0, [UR6], R0 ;  /* 0x00000000ff0075a7 */ /* 0x000e640008000146 */
[----:B-1----:R-:W-:Y:S05]  /*1b40*/  @!P0 BRA `(.L_x_17) ;  /* 0x000000e400f08947 */ /* 0x002fea0003800000 */
.L_x_16:
[----:B------:R-:W-:Y:S01]  /*1b50*/  UIADD3 UR6, UR11, 0x20100, URZ ;  /* 0x000201000b067890 */ /* 0x000fe2000fffe03f */
[----:B------:R-:W-:Y:S01]  /*1b60*/  WARPGROUP.ARRIVE ;  /* 0x00000000000079c5 */ /* 0x000fe20000000000 */
[----:B------:R-:W-:Y:S01]  /*1b70*/  ULOP3.LUT UR7, UR10, 0x10000, URZ, 0xfc, !UPT ;  /* 0x000100000a077892 */ /* 0x000fe2000f8efc3f */
[----:B------:R2:W-:Y:S01]  /*1b80*/  STL [R1+0x6c], RZ ;  /* 0x00006cff01007387 */ /* 0x0005e20000100800 */
[----:B------:R-:W-:Y:S01]  /*1b90*/  USHF.R.U32.HI UR6, URZ, 0x4, UR6 ;  /* 0x000000043f067899 */ /* 0x000fe20008011606 */
[----:B01----:R-:W-:Y:S01]  /*1ba0*/  IMAD.MOV.U32 R0, RZ, RZ, RZ ;  /* 0x000000ffff007224 */ /* 0x003fe200078e00ff */
[----:B------:R-:W-:Y:S01]  /*1bb0*/  ULEA UR7, UR5, UR7, 0xb ;  /* 0x0000000705077291 */ /* 0x000fe2000f8e583f */
[----:B------:R2:W-:Y:S01]  /*1bc0*/  STL [R1+0x68], RZ ;  /* 0x000068ff01007387 */ /* 0x0005e20000100800 */
[----:B------:R-:W-:Y:S01]  /*1bd0*/  ULOP3.LUT UR6, UR6, 0x3fff, URZ, 0xc0, !UPT ;  /* 0x00003fff06067892 */ /* 0x000fe2000f8ec03f */
[----:B------:R-:W-:Y:S01]  /*1be0*/  CS2R R2, SRZ ;  /* 0x0000000000027805 */ /* 0x000fe2000001ff00 */
[----:B------:R-:W-:Y:S01]  /*1bf0*/  UMOV UR17, 0x40000040 ;  /* 0x4000004000117882 */ /* 0x000fe20000000000 */
[----:B------:R-:W-:Y:S01]  /*1c00*/  UMOV UR19, 0x40000040 ;  /* 0x4000004000137882 */ /* 0x000fe20000000000 */
[----:B------:R-:W-:Y:S01]  /*1c10*/  ULOP3.LUT UR6, UR6, 0x10000, URZ, 0xfc, !UPT ;  /* 0x0001000006067892 */ /* 0x000fe2000f8efc3f */
[----:B------:R2:W-:Y:S01]  /*1c20*/  STL [R1+0x64], RZ ;  /* 0x000064ff01007387 */ /* 0x0005e20000100800 */
[----:B------:R-:W-:Y:S01]  /*1c30*/  UMOV UR16, UR7 ;  /* 0x0000000700107c82 */ /* 0x000fe20008000000 */
[----:B------:R-:W-:Y:S01]  /*1c40*/  CS2R R4, SRZ ;  /* 0x0000000000047805 */ /* 0x000fe2000001ff00 */
[----:B------:R-:W-:Y:S01]  /*1c50*/  ULEA UR8, UR5, UR6, 0xa ;  /* 0x0000000605087291 */ /* 0x000fe2000f8e503f */
[----:B------:R2:W-:Y:S01]  /*1c60*/  STL [R1+0x60], RZ ;  /* 0x000060ff01007387 */ /* 0x0005e20000100800 */
[----:B------:R-:W-:Y:S01]  /*1c70*/  CS2R R6, SRZ ;  /* 0x0000000000067805 */ /* 0x000fe2000001ff00 */
[----:B------:R-:W-:Y:S01]  /*1c80*/  UMOV UR6, 0x4 ;  /* 0x0000000400067882 */ /* 0x000fe20000000000 */
[----:B------:R-:W-:Y:S01]  /*1c90*/  CS2R R8, SRZ ;  /* 0x0000000000087805 */ /* 0x000fe2000001ff00 */
[----:B------:R2:W-:Y:S01]  /*1ca0*/  STL [R1+0x5c], RZ ;  /* 0x00005cff01007387 */ /* 0x0005e20000100800 */
[----:B------:R-:W-:Y:S01]  /*1cb0*/  CS2R R10, SRZ ;  /* 0x00000000000a7805 */ /* 0x000fe2000001ff00 */
[----:B------:R-:W-:Y:S01]  /*1cc0*/  UMOV UR18, UR8 ;  /* 0x0000000800127c82 */ /* 0x000fe20008000000 */
[----:B------:R-:W-:Y:S01]  /*1cd0*/  CS2R R12, SRZ ;  /* 0x00000000000c7805 */ /* 0x000fe2000001ff00 */
[----:B------:R-:W-:Y:S01]  /*1ce0*/  QGMMA.64x128x32.F32.E4M3.E4M3 R88, gdesc[UR16], RZ, !UPT ;  /* 0x01e00000105879f3 */ /* 0x000fe2000c7008ff */
[----:B------:R-:W-:Y:S01]  /*1cf0*/  UIADD3 UR16, UR7, 0x400, URZ ;  /* 0x0000040007107890 */ /* 0x000fe2000fffe03f */
[----:B------:R2:W-:Y:S01]  /*1d00*/  STL [R1+0x58], RZ ;  /* 0x000058ff01007387 */ /* 0x0005e20000100800 */
[----:B------:R-:W-:Y:S01]  /*1d10*/  UMOV UR17, 0x40000040 ;  /* 0x4000004000117882 */ /* 0x000fe20000000000 */
[----:B------:R-:W-:-:S02]  /*1d20*/  CS2R R14, SRZ ;  /* 0x00000000000e7805 */ /* 0x000fc4000001ff00 */
[----:B------:R-:W-:Y:S01]  /*1d30*/  CS2R R16, SRZ ;  /* 0x0000000000107805 */ /* 0x000fe2000001ff00 */
[----:B------:R2:W-:Y:S01]  /*1d40*/  STL [R1+0x54], RZ ;  /* 0x000054ff01007387 */ /* 0x0005e20000100800 */
[----:B------:R-:W-:Y:S02]  /*1d50*/  CS2R R18, SRZ ;  /* 0x0000000000127805 */ /* 0x000fe4000001ff00 */
[----:B------:R-:W-:Y:S02]  /*1d60*/  CS2R R20, SRZ ;  /* 0x0000000000147805 */ /* 0x000fe4000001ff00 */
[----:B------:R-:W-:Y:S01]  /*1d70*/  CS2R R22, SRZ ;  /* 0x0000000000167805 */ /* 0x000fe2000001ff00 */
[----:B------:R2:W-:Y:S01]  /*1d80*/  STL [R1+0x50], RZ ;  /* 0x000050ff01007387 */ /* 0x0005e20000100800 */
[----:B------:R-:W-:Y:S01]  /*1d90*/  CS2R R152, SRZ ;  /* 0x0000000000987805 */ /* 0x000fe2000001ff00 */
[----:B------:R-:W-:Y:S01]  /*1da0*/  QGMMA.64x128x32.F32.E4M3.E4M3 R24, gdesc[UR16], RZ, !UPT ;  /* 0x01e00000101879f3 */ /* 0x000fe2000c7008ff */
[----:B------:R-:W-:Y:S01]  /*1db0*/  UIADD3 UR16, UR7, 0x2, URZ ;  /* 0x0000000207107890 */ /* 0x000fe2000fffe03f */
[----:B------:R2:W-:Y:S01]  /*1dc0*/  STL [R1+0x4c], RZ ;  /* 0x00004cff01007387 */ /* 0x0005e20000100800 */
[----:B------:R-:W-:Y:S01]  /*1dd0*/  UIADD3 UR18, UR8, 0x2, URZ ;  /* 0x0000000208127890 */ /* 0x000fe2000fffe03f */
[----:B------:R-:W-:Y:S01]  /*1de0*/  CS2R R154, SRZ ;  /* 0x00000000009a7805 */ /* 0x000fe2000001ff00 */
[----:B------:R-:W-:Y:S01]  /*1df0*/  UMOV UR17, 0x40000040 ;  /* 0x4000004000117882 */ /* 0x000fe20000000000 */
[----:B------:R-:W-:Y:S01]  /*1e00*/  UMOV UR19, 0x40000040 ;  /* 0x4000004000137882 */ /* 0x000fe20000000000 */
        /* <DEDUP_REMOVED lines=49> */
[----:B------:R-:W-:-:S03]  /*2120*/  IMAD.MOV.U32 R228, RZ, RZ, RZ ;  /* 0x000000ffffe47224 */ /* 0x000fc600078e00ff */
[----:B------:R2:W-:Y:S04]  /*2130*/  STL [R1+0x14], RZ ;  /* 0x000014ff01007387 */ /* 0x0005e80000100800 */
[----:B------:R2:W-:Y:S04]  /*2140*/  STL [R1+0x10], RZ ;  /* 0x000010ff01007387 */ /* 0x0005e80000100800 */
[----:B------:R2:W-:Y:S04]  /*2150*/  STL [R1+0xc], RZ ;  /* 0x00000cff01007387 */ /* 0x0005e80000100800 */
[----:B------:R2:W-:Y:S04]  /*2160*/  STL [R1+0x8], RZ ;  /* 0x000008ff01007387 */ /* 0x0005e80000100800 */
[----:B------:R2:W-:Y:S04]  /*2170*/  STL [R1+0x4], RZ ;  /* 0x000004ff01007387 */ /* 0x0005e80000100800 */
[----:B------:R2:W-:Y:S01]  /*2180*/  STL [R1], RZ ;  /* 0x000000ff01007387 */ /* 0x0005e20000100800 */
[----:B------:R-:W-:Y:S01]  /*2190*/  QGMMA.64x128x32.F32.E4M3.E4M3 R88, gdesc[UR16], R88 ;  /* 0x01e00000105879f3 */ /* 0x000fe20008700858 */
[----:B------:R-:W-:Y:S01]  /*21a0*/  UIADD3 UR16, UR7, 0x402, URZ ;  /* 0x0000040207107890 */ /* 0x000fe2000fffe03f */
[----:B------:R-:W-:-:S10]  /*21b0*/  UMOV UR17, 0x40000040 ;  /* 0x4000004000117882 */ /* 0x000fd40000000000 */
[----:B------:R-:W-:Y:S01]  /*21c0*/  QGMMA.64x128x32.F32.E4M3.E4M3 R24, gdesc[UR16], R24 ;  /* 0x01e00000101879f3 */ /* 0x000fe20008700818 */
[----:B------:R-:W-:Y:S02]  /*21d0*/  UIADD3 UR16, UR7, 0x4, URZ ;  /* 0x0000000407107890 */ /* 0x000fe4000fffe03f */
[----:B------:R-:W-:Y:S01]  /*21e0*/  UIADD3 UR18, UR8, 0x4, URZ ;  /* 0x0000000408127890 */ /* 0x000fe2000fffe03f */
[----:B------:R-:W-:Y:S01]  /*21f0*/  UMOV UR17, 0x40000040 ;  /* 0x4000004000117882 */ /* 0x000fe20000000000 */
[----:B------:R-:W-:-:S07]  /*2200*/  UMOV UR19, 0x40000040 ;  /* 0x4000004000137882 */ /* 0x000fce0000000000 */
        /* <DEDUP_REMOVED lines=10> */
[----:B------:R-:W-:Y:S02]  /*22b0*/  UMOV UR17, 0x40000040 ;  /* 0x4000004000117882 */ /* 0x000fe40000000000 */
[----:B------:R-:W-:Y:S02]  /*22c0*/  ULDC UR7, c[0x0][0x50c] ;  /* 0x0001430000077ab9 */ /* 0x000fe40000000800 */
[----:B------:R-:W-:-:S04]  /*22d0*/  UISETP.NE.AND UP0, UPT, UR7, 0x4, UPT ;  /* 0x000000040700788c */ /* 0x000fc8000bf05270 */
[----:B------:R-:W-:Y:S02]  /*22e0*/  USEL UR7, URZ, 0x1, UP0 ;  /* 0x000000013f077887 */ /* 0x000fe40008000000 */
[----:B------:R-:W-:Y:S04]  /*22f0*/  QGMMA.64x128x32.F32.E4M3.E4M3 R24, gdesc[UR16], R24, gsb0 ;  /* 0x01e00000101879f3 */ /* 0x000fe80008000818 */
[----:B------:R-:W-:-:S13]  /*2300*/  ISETP.NE.AND P0, PT, RZ, UR7, PT ;  /* 0x00000007ff007c0c */ /* 0x000fda000bf05270 */
[----:B--2---:R-:W-:Y:S05]  /*2310*/  @!P0 BRA `(.L_x_18) ;  /* 0x0000000800808947 */ /* 0x004fea0003800000 */
[----:B------:R-:W-:Y:S02]  /*2320*/  WARPGROUP.DEPBAR.LE gsb0, 0x0 ;  /* 0x00008000000079c5 */ /* 0x000fe40000010000 */
[----:B------:R-:W-:-:S01]  /*2330*/  FADD R227, RZ, R89 ;  /* 0x00000059ffe37221 */ /* 0x000fc20000000000 */
[----:B------:R-:W-:Y:S01]  /*2340*/  FADD R228, RZ, R88 ;  /* 0x00000058ffe47221 */ /* 0x000fe20000000000 */
[----:B------:R-:W-:-:S01]  /*2350*/  FADD R226, RZ, R90 ;  /* 0x0000005affe27221 */ /* 0x000fc20000000000 */
[----:B------:R-:W-:Y:S01]  /*2360*/  FADD R225, RZ, R91 ;  /* 0x0000005bffe17221 */ /* 0x000fe20000000000 */
[----:B------:R-:W-:-:S01]  /*2370*/  FADD R224, RZ, R92 ;  /* 0x0000005cffe07221 */ /* 0x000fc20000000000 */
[----:B------:R0:W-:Y:S01]  /*2380*/  STL [R1+0x80], R227 ;  /* 0x000080e301007387 */ /* 0x0001e20000100800 */
[----:B------:R-:W-:-:S01]  /*2390*/  FADD R223, RZ, R93 ;  /* 0x0000005dffdf7221 */ /* 0x000fc20000000000 */
[----:B------:R-:W-:Y:S01]  /*23a0*/  FADD R222, RZ, R94 ;  /* 0x0000005effde7221 */ /* 0x000fe20000000000 */
[----:B------:R-:W-:-:S01]  /*23b0*/  FADD R221, RZ, R95 ;  /* 0x0000005fffdd7221 */ /* 0x000fc20000000000 */
[----:B------:R-:W-:Y:S01]  /*23c0*/  FADD R220, RZ, R96 ;  /* 0x00000060ffdc7221 */ /* 0x000fe20000000000 */
[----:B------:R-:W-:-:S01]  /*23d0*/  FADD R219, RZ, R97 ;  /* 0x00000061ffdb7221 */ /* 0x000fc20000000000 */
[----:B------:R-:W-:Y:S01]  /*23e0*/  FADD R218, RZ, R98 ;  /* 0x00000062ffda7221 */ /* 0x000fe20000000000 */
[----:B------:R-:W-:-:S01]  /*23f0*/  FADD R217, RZ, R99 ;  /* 0x00000063ffd97221 */ /* 0x000fc20000000000 */
[----:B------:R-:W-:Y:S01]  /*2400*/  FADD R216, RZ, R100 ;  /* 0x00000064ffd87221 */ /* 0x000fe20000000000 */
[----:B------:R-:W-:-:S01]  /*2410*/  FADD R215, RZ, R101 ;  /* 0x00000065ffd77221 */ /* 0x000fc20000000000 */
[----:B0-----:R-:W-:Y:S01]  /*2420*/  FADD R227, RZ, R60 ;  /* 0x0000003cffe37221 */ /* 0x001fe20000000000 */
[----:B------:R-:W-:-:S01]  /*2430*/  FADD R214, RZ, R102 ;  /* 0x00000066ffd67221 */ /* 0x000fc20000000000 */
[----:B------:R-:W-:Y:S01]  /*2440*/  FADD R213, RZ, R103 ;  /* 0x00000067ffd57221 */ /* 0x000fe20000000000 */
[----:B------:R-:W-:-:S01]  /*2450*/  FADD R212, RZ, R104 ;  /* 0x00000068ffd47221 */ /* 0x000fc20000000000 */
[----:B------:R-:W-:Y:S01]  /*2460*/  FADD R211, RZ, R105 ;  /* 0x00000069ffd37221 */ /* 0x000fe20000000000 */
[----:B------:R0:W-:Y:S01]  /*2470*/  STL [R1], R227 ;  /* 0x000000e301007387 */ /* 0x0001e20000100800 */
        /* <DEDUP_REMOVED lines=94> */
[----:B0-----:R-:W-:-:S05]  /*2a60*/  FADD R227, RZ, R67 ;  /* 0x00000043ffe37221 */ /* 0x001fca0000000000 */
[----:B------:R0:W-:Y:S02]  /*2a70*/  STL [R1+0x1c], R227 ;  /* 0x00001ce301007387 */ /* 0x0001e40000100800 */
        /* <DEDUP_REMOVED lines=39> */
[----:B------:R0:W-:Y:S04]  /*2cf0*/  STL [R1+0x6c], R227 ;  /* 0x00006ce301007387 */ /* 0x0001e80000100800 */
[----:B0-----:R0:W5:Y:S01]  /*2d00*/  LDL.LU R227, [R1+0x80] ;  /* 0x0000800001e37983 */ /* 0x0011620000300800 */
[----:B------:R-:W-:-:S05]  /*2d10*/  UMOV UR6, URZ ;  /* 0x0000003f00067c82 */ /* 0x000fca0008000000 */
.L_x_18:
[----:B------:R-:W-:Y:S01]  /*2d20*/  UIADD3 UR23, UR5, 0x1, URZ ;  /* 0x0000000105177890 */ /* 0x000fe2000fffe03f */
[----:B------:R-:W-:-:S03]  /*2d30*/  UMOV UR8, 0x1 ;  /* 0x0000000100087882 */ /* 0x000fc60000000000 */
[----:B------:R-:W-:-:S04]  /*2d40*/  UISETP.NE.AND UP0, UPT, UR23, 0x4, UPT ;  /* 0x000000041700788c */ /* 0x000fc8000bf05270 */
[----:B------:R-:W-:Y:S02]  /*2d50*/  USEL UR24, URZ, 0x1, UP0 ;  /* 0x000000013f187887 */ /* 0x000fe40008000000 */
[----:B------:R-:W-:Y:S02]  /*2d60*/  USEL UR23, UR23, URZ, UP0 ;  /* 0x0000003f17177287 */ /* 0x000fe40008000000 */
[----:B------:R-:W-:-:S12]  /*2d70*/  ULOP3.LUT UR24, UR4, UR24, URZ, 0x3c, !UPT ;  /* 0x0000001804187292 */ /* 0x000fd8000f8e3c3f */
.L_x_13:
[----:B------:R-:W-:-:S04]  /*2d80*/  UISETP.LT.AND UP0, UPT, UR9, 0x1, UPT ;  /* 0x000000010900788c */ /* 0x000fc8000bf01270 */
[----:B------:R-:W-:-:S04]  /*2d90*/  USEL UR16, UR9, 0x1, UP0 ;  /* 0x0000000109107887 */ /* 0x000fc80008000000 */
[----:B------:R-:W-:-:S04]  /*2da0*/  UIADD3 UR26, UR9, -UR16, URZ ;  /* 0x80000010091a7290 */ /* 0x000fc8000fffe03f */
[----:B------:R-:W-:-:S06]  /*2db0*/  UISETP.GE.AND UP0, UPT, UR26, 0x1, UPT ;  /* 0x000000011a00788c */ /* 0x000fcc000bf06270 */
[----:B------:R-:W-:-:S13]  /*2dc0*/  PLOP3.LUT P0, PT, PT, PT, UP0, 0x80, 0x0 ;  /* 0x000000000000781c */ /* 0x000fda0003f0f008 */
[----:B------:R-:W-:Y:S05]  /*2dd0*/  @!P0 BRA `(.L_x_19) ;  /* 0x0000001000dc8947 */ /* 0x000fea0003800000 */
[----:B------:R-:W-:Y:S01]  /*2de0*/  UMOV UR25, UR5 ;  /* 0x0000000500197c82 */ /* 0x000fe20008000000 */
[----:B------:R-:W-:-:S05]  /*2df0*/  ULDC UR27, c[0x0][0x50c] ;  /* 0x00014300001b7ab9 */ /* 0x000fca0000000800 */
.L_x_27:
[----:B------:R-:W-:-:S06]  /*2e00*/  UISETP.NE.AND UP0, UPT, UR22, 0x3, UPT ;  /* 0x000000031600788c */ /* 0x000fcc000bf05270 */
[----:B------:R-:W-:-:S13]  /*2e10*/  PLOP3.LUT P1, PT, PT, PT, UP0, 0x80, 0x0 ;  /* 0x000000000000781c */ /* 0x000fda0003f2f008 */
[----:B-1---5:R-:W-:Y:S05]  /*2e20*/  @!P1 BRA `(.L_x_20) ;  /* 0x0000000000049947 */ /* 0x022fea0003800000 */
[----:B------:R-:W-:Y:S01]  /*2e30*/  BPT.TRAP 0x1 ;  /* 0x000000040000795c */ /* 0x000fe20000300000 */
.L_x_20:
[----:B------:R-:W1:Y:S01]  /*2e40*/  S2UR UR16, SR_CgaCtaId ;  /* 0x00000000001079c3 */ /* 0x000e620000008800 */
[----:B------:R-:W-:Y:S01]  /*2e50*/  UMOV UR11, 0x400 ;  /* 0x00000400000b7882 */ /* 0x000fe20000000000 */
[----:B------:R-:W-:-:S05]  /*2e60*/  IMAD.U32 R229, RZ, RZ, UR24 ;  /* 0x00000018ffe57e24 */ /* 0x000fca000f8e00ff */
[----:B------:R-:W-:Y:S01]  /*2e70*/  SHF.L.U32 R229, R229, 0x1f, RZ ;  /* 0x0000001fe5e57819 */ /* 0x000fe200000006ff */
[----:B-1----:R-:W-:-:S04]  /*2e80*/  ULEA UR11, UR16, UR11, 0x18 ;  /* 0x0000000b100b7291 */ /* 0x002fc8000f8ec03f */
[----:B------:R-:W-:-:S09]  /*2e90*/  ULEA UR16, UR23, UR11, 0x3 ;  /* 0x0000000b17107291 */ /* 0x000fd2000f8e183f */
[----:B------:R1:W2:Y:S01]  /*2ea0*/  SYNCS.PHASECHK.TRANS64.TRYWAIT P0, [UR16], R229 ;  /* 0x000000e5ff0075a7 */ /* 0x0002a20008000150 */
[----:B------:R-:W-:Y:S05]  /*2eb0*/  @!P1 BRA `(.L_x_21) ;  /* 0x0000000000049947 */ /* 0x000fea0003800000 */
[----:B------:R-:W-:Y:S01]  /*2ec0*/  BPT.TRAP 0x1 ;  /* 0x000000040000795c */ /* 0x000fe20000300000 */
.L_x_21:
[----:B--2---:R-:W-:Y:S05]  /*2ed0*/  @P0 BRA `(.L_x_22) ;  /* 0x0000000000080947 */ /* 0x004fea0003800000 */
[----:B------:R-:W2:Y:S02]  /*2ee0*/  SYNCS.PHASECHK.TRANS64.TRYWAIT P0, [UR16], R229 ;  /* 0x000000e5ff0075a7 */ /* 0x000ea40008000150 */
[----:B--2---:R-:W-:Y:S05]  /*2ef0*/  @!P0 BRA `(.L_x_23) ;  /* 0x000000d4001c8947 */ /* 0x004fea0003800000 */
.L_x_22:
[----:B------:R-:W-:Y:S01]  /*2f00*/  UIADD3 UR16, UR11, 0x20100, URZ ;  /* 0x000201000b107890 */ /* 0x000fe2000fffe03f */
[----:B------:R-:W-:Y:S01]  /*2f10*/  WARPGROUP.ARRIVE ;  /* 0x00000000000079c5 */ /* 0x000fe20000000000 */
[----:B------:R-:W-:Y:S02]  /*2f20*/  UISETP.NE.AND UP0, UPT, UR7, URZ, UPT ;  /* 0x0000003f0700728c */ /* 0x000fe4000bf05270 */
[----:B------:R-:W-:Y:S02]  /*2f30*/  USHF.R.U32.HI UR16, URZ, 0x4, UR16 ;  /* 0x000000043f107899 */ /* 0x000fe40008011610 */
[----:B------:R-:W-:Y:S02]  /*2f40*/  USEL UR8, UR8, URZ, !UP0 ;  /* 0x0000003f08087287 */ /* 0x000fe4000c000000 */
[----:B------:R-:W-:Y:S02]  /*2f50*/  ULOP3.LUT UR16, UR16, 0x3fff, URZ, 0xc0, !UPT ;  /* 0x00003fff10107892 */ /* 0x000fe4000f8ec03f */
[----:B------:R-:W-:-:S02]  /*2f60*/  UISETP.NE.U32.AND UP0, UPT, UR8, URZ, UPT ;  /* 0x0000003f0800728c */ /* 0x000fc4000bf05070 */
[----:B------:R-:W-:Y:S02]  /*2f70*/  ULOP3.LUT UR7, UR10, 0x10000, URZ, 0xfc, !UPT ;  /* 0x000100000a077892 */ /* 0x000fe4000f8efc3f */
[----:B------:R-:W-:Y:S02]  /*2f80*/  ULOP3.LUT UR8, UR16, 0x10000, URZ, 0xfc, !UPT ;  /* 0x0001000010087892 */ /* 0x000fe4000f8efc3f */
[----:B------:R-:W-:Y:S02]  /*2f90*/  ULEA UR7, UR23, UR7, 0xb ;  /* 0x0000000717077291 */ /* 0x000fe4000f8e583f */
[----:B------:R-:W-:Y:S01]  /*2fa0*/  ULEA UR8, UR23, UR8, 0xa ;  /* 0x0000000817087291 */ /* 0x000fe2000f8e503f */
[----:B------:R-:W-:Y:S01]  /*2fb0*/  UMOV UR17, 0x40000040 ;  /* 0x4000004000117882 */ /* 0x000fe20000000000 */
[----:B------:R-:W-:Y:S01]  /*2fc0*/  UMOV UR19, 0x40000040 ;  /* 0x4000004000137882 */ /* 0x000fe20000000000 */
[----:B------:R-:W-:Y:S02]  /*2fd0*/  UIADD3 UR6, UR6, 0x4, URZ ;  /* 0x0000000406067890 */ /* 0x000fe4000fffe03f */
[----:B------:R-:W-:-:S02]  /*2fe0*/  UMOV UR16, UR7 ;  /* 0x0000000700107c82 */ /* 0x000fc40008000000 */
[----:B------:R-:W-:Y:S02]  /*2ff0*/  UMOV UR18, UR8 ;  /* 0x0000000800127c82 */ /* 0x000fe40008000000 */
[----:B------:R-:W-:Y:S01]  /*3000*/  QGMMA.64x128x32.F32.E4M3.E4M3 R88, gdesc[UR16], R88, UP0 ;  /* 0x01e00000105879f3 */ /* 0x000fe2000bf00858 */
[----:B------:R-:W-:Y:S01]  /*3010*/  UIADD3 UR16, UR7, 0x400, URZ ;  /* 0x0000040007107890 */ /* 0x000fe2000fffe03f */
[----:B------:R-:W-:-:S10]  /*3020*/  UMOV UR17, 0x40000040 ;  /* 0x4000004000117882 */ /* 0x000fd40000000000 */
[----:B------:R-:W-:Y:S01]  /*3030*/  QGMMA.64x128x32.F32.E4M3.E4M3 R24, gdesc[UR16], R24, UP0 ;  /* 0x01e00000101879f3 */ /* 0x000fe2000bf00818 */
[----:B------:R-:W-:Y:S02]  /*3040*/  UIADD3 UR16, UR7, 0x2, URZ ;  /* 0x0000000207107890 */ /* 0x000fe4000fffe03f */
[----:B------:R-:W-:Y:S01]  /*3050*/  UIADD3 UR18, UR8, 0x2, URZ ;  /* 0x0000000208127890 */ /* 0x000fe2000fffe03f */
[----:B------:R-:W-:Y:S01]  /*3060*/  UMOV UR17, 0x40000040 ;  /* 0x4000004000117882 */ /* 0x000fe20000000000 */
[----:B------:R-:W-:Y:S01]  /*3070*/  UMOV UR19, 0x40000040 ;  /* 0x4000004000137882 */ /* 0x000fe20000000000 */
[----:B------:R-:W-:-:S06]  /*3080*/  UISETP.NE.AND UP0, UPT, UR6, UR27, UPT ;  /* 0x0000001b0600728c */ /* 0x000fcc000bf05270 */
        /* <DEDUP_REMOVED lines=18> */
[----:B------:R-:W-:Y:S01]  /*31b0*/  UMOV UR17, 0x40000040 ;  /* 0x4000004000117882 */ /* 0x000fe20000000000 */
[----:B------:R-:W-:-:S06]  /*31c0*/  USEL UR7, URZ, 0x1, UP0 ;  /* 0x000000013f077887 */ /* 0x000fcc0008000000 */
[----:B------:R-:W-:-:S03]  /*31d0*/  ISETP.NE.AND P0, PT, RZ, UR7, PT ;  /* 0x00000007ff007c0c */ /* 0x000fc6000bf05270 */
[----:B------:R-:W-:Y:S03]  /*31e0*/  QGMMA.64x128x32.F32.E4M3.E4M3 R24, gdesc[UR16], R24, gsb0 ;  /* 0x01e00000101879f3 */ /* 0x000fe60008000818 */
[----:B------:R-:W-:-:S07]  /*31f0*/  WARPGROUP.DEPBAR.LE gsb0, 0x1 ;  /* 0x00008000000079c5 */ /* 0x000fce0000010100 */
[----:B------:R-:W-:Y:S05]  /*3200*/  @!P0 BRA `(.L_x_24) ;  /* 0x0000000c00708947 */ /* 0x000fea0003800000 */
[----:B------:R-:W-:Y:S02]  /*3210*/  WARPGROUP.DEPBAR.LE gsb0, 0x0 ;  /* 0x00008000000079c5 */ /* 0x000fe40000010000 */
[----:B-----5:R-:W-:-:S01]  /*3220*/  FADD R227, R89, R227 ;  /* 0x000000e359e37221 */ /* 0x020fc20000000000 */
[----:B------:R-:W-:Y:S01]  /*3230*/  FADD R226, R90, R226 ;  /* 0x000000e25ae27221 */ /* 0x000fe20000000000 */
[----:B------:R-:W-:-:S01]  /*3240*/  FADD R225, R91, R225 ;  /* 0x000000e15be17221 */ /* 0x000fc20000000000 */
[----:B------:R-:W-:Y:S01]  /*3250*/  FADD R224, R92, R224 ;  /* 0x000000e05ce07221 */ /* 0x000fe20000000000 */
[----:B------:R-:W-:-:S01]  /*3260*/  FADD R223, R93, R223 ;  /* 0x000000df5ddf7221 */ /* 0x000fc20000000000 */
[----:B------:R2:W-:Y:S01]  /*3270*/  STL [R1+0x80], R227 ;  /* 0x000080e301007387 */ /* 0x0005e20000100800 */
[----:B------:R-:W-:-:S01]  /*3280*/  FADD R222, R94, R222 ;  /* 0x000000de5ede7221 */ /* 0x000fc20000000000 */
[----:B------:R-:W-:Y:S01]  /*3290*/  FADD R221, R95, R221 ;  /* 0x000000dd5fdd7221 */ /* 0x000fe20000000000 */
[----:B------:R-:W-:-:S01]  /*32a0*/  FADD R220, R96, R220 ;  /* 0x000000dc60dc7221 */ /* 0x000fc20000000000 */
[----:B------:R-:W-:Y:S01]  /*32b0*/  FADD R219, R97, R219 ;  /* 0x000000db61db7221 */ /* 0x000fe20000000000 */
[----:B------:R-:W-:-:S01]  /*32c0*/  FADD R218, R98, R218 ;  /* 0x000000da62da7221 */ /* 0x000fc20000000000 */
[----:B------:R-:W-:Y:S01]  /*32d0*/  FADD R217, R99, R217 ;  /* 0x000000d963d97221 */ /* 0x000fe20000000000 */
[----:B------:R-:W-:-:S01]  /*32e0*/  FADD R216, R100, R216 ;  /* 0x000000d864d87221 */ /* 0x000fc20000000000 */
[----:B------:R-:W-:Y:S01]  /*32f0*/  FADD R215, R101, R215 ;  /* 0x000000d765d77221 */ /* 0x000fe20000000000 */
[----:B------:R-:W-:-:S01]  /*3300*/  FADD R214, R102, R214 ;  /* 0x000000d666d67221 */ /* 0x000fc20000000000 */
[----:B--2---:R-:W2:Y:S01]  /*3310*/  LDL.LU R227, [R1+0x28] ;  /* 0x0000280001e37983 */ /* 0x004ea20000300800 */
[----:B------:R-:W-:-:S01]  /*3320*/  FADD R213, R103, R213 ;  /* 0x000000d567d57221 */ /* 0x000fc20000000000 */
[----:B------:R-:W-:Y:S01]  /*3330*/  FADD R212, R104, R212 ;  /* 0x000000d468d47221 */ /* 0x000fe20000000000 */
[----:B------:R-:W-:-:S01]  /*3340*/  FADD R211, R105, R211 ;  /* 0x000000d369d37221 */ /* 0x000fc20000000000 */
[----:B------:R3:W-:Y:S01]  /*3350*/  STL [R1+0x84], R226 ;  /* 0x000084e201007387 */ /* 0x0007e20000100800 */
[----:B------:R-:W-:-:S03]  /*3360*/  FADD R228, R88, R228 ;  /* 0x000000e458e47221 */ /* 0x000fc60000000000 */
[----:B---3--:R-:W3:Y:S04]  /*3370*/  LDL.LU R226, [R1+0x24] ;  /* 0x0000240001e27983 */ /* 0x008ee80000300800 */
[----:B------:R4:W-:Y:S04]  /*3380*/  STL [R1+0x88], R225 ;  /* 0x000088e101007387 */ /* 0x0009e80000100800 */
[----:B----4-:R-:W4:Y:S04]  /*3390*/  LDL.LU R225, [R1+0x20] ;  /* 0x0000200001e17983 */ /* 0x010f280000300800 */
[----:B------:R0:W-:Y:S04]  /*33a0*/  STL [R1+0x8c], R224 ;  /* 0x00008ce001007387 */ /* 0x0001e80000100800 */
[----:B0-----:R-:W4:Y:S04]  /*33b0*/  LDL.LU R224, [R1+0x1c] ;  /* 0x00001c0001e07983 */ /* 0x001f280000300800 */
        /* <DEDUP_REMOVED lines=13> */
[----:B0-----:R-:W4:Y:S04]  /*3490*/  LDL.LU R217, [R1] ;  /* 0x0000000001d97983 */ /* 0x001f280000300800 */
[----:B------:R-:W-:Y:S04]  /*34a0*/  STL [R1+0xac], R216 ;  /* 0x0000acd801007387 */ /* 0x000fe80000100800 */
[----:B------:R-:W-:Y:S04]  /*34b0*/  STL [R1+0xb0], R215 ;  /* 0x0000b0d701007387 */ /* 0x000fe80000100800 */
[----:B------:R-:W-:Y:S04]  /*34c0*/  STL [R1+0xb4], R214 ;  /* 0x0000b4d601007387 */ /* 0x000fe80000100800 */
[----:B------:R-:W-:Y:S04]  /*34d0*/  STL [R1+0xb8], R213 ;  /* 0x0000b8d501007387 */ /* 0x000fe80000100800 */
[----:B------:R-:W-:Y:S04]  /*34e0*/  STL [R1+0xbc], R212 ;  /* 0x0000bcd401007387 */ /* 0x000fe80000100800 */
[----:B------:R0:W-:Y:S01]  /*34f0*/  STL [R1+0xc0], R211 ;  /* 0x0000c0d301007387 */ /* 0x0001e20000100800 */
[----:B--2---:R-:W-:-:S01]  /*3500*/  FADD R227, R70, R227 ;  /* 0x000000e346e37221 */ /* 0x004fc20000000000 */
[----:B---3--:R-:W-:Y:S01]  /*3510*/  FADD R226, R69, R226 ;  /* 0x000000e245e27221 */ /* 0x008fe20000000000 */
[----:B----4-:R-:W-:-:S01]  /*3520*/  FADD R225, R68, R225 ;  /* 0x000000e144e17221 */ /* 0x010fc20000000000 */
[----:B------:R-:W-:Y:S01]  /*3530*/  FADD R224, R67, R224 ;  /* 0x000000e043e07221 */ /* 0x000fe20000000000 */
[----:B------:R-:W-:-:S01]  /*3540*/  FADD R223, R66, R223 ;  /* 0x000000df42df7221 */ /* 0x000fc20000000000 */
[----:B------:R-:W-:Y:S01]  /*3550*/  FADD R222, R65, R222 ;  /* 0x000000de41de7221 */ /* 0x000fe20000000000 */
[----:B------:R-:W-:-:S01]  /*3560*/  FADD R221, R64, R221 ;  /* 0x000000dd40dd7221 */ /* 0x000fc20000000000 */
[----:B------:R-:W-:Y:S01]  /*3570*/  FADD R220, R63, R220 ;  /* 0x000000dc3fdc7221 */ /* 0x000fe20000000000 */
[----:B------:R-:W-:-:S01]  /*3580*/  FADD R219, R62, R219 ;  /* 0x000000db3edb7221 */ /* 0x000fc20000000000 */
[----:B------:R-:W-:Y:S01]  /*3590*/  FADD R218, R61, R218 ;  /* 0x000000da3dda7221 */ /* 0x000fe20000000000 */
[----:B------:R-:W-:-:S05]  /*35a0*/  FADD R217, R60, R217 ;  /* 0x000000d93cd97221 */ /* 0x000fca0000000000 */
[----:B------:R2:W-:Y:S04]  /*35b0*/  STL [R1], R217 ;  /* 0x000000d901007387 */ /* 0x0005e80000100800 */
[----:B------:R3:W-:Y:S04]  /*35c0*/  STL [R1+0x4], R218 ;  /* 0x000004da01007387 */ /* 0x0007e80000100800 */
[----:B------:R4:W-:Y:S04]  /*35d0*/  STL [R1+0x8], R219 ;  /* 0x000008db01007387 */ /* 0x0009e80000100800 */
[----:B------:R1:W-:Y:S04]  /*35e0*/  STL [R1+0xc], R220 ;  /* 0x00000cdc01007387 */ /* 0x0003e80000100800 */
[----:B------:R1:W-:Y:S04]  /*35f0*/  STL [R1+0x10], R221 ;  /* 0x000010dd01007387 */ /* 0x0003e80000100800 */
[----:B------:R1:W-:Y:S04]  /*3600*/  STL [R1+0x14], R222 ;  /* 0x000014de01007387 */ /* 0x0003e80000100800 */
[----:B------:R1:W-:Y:S04]  /*3610*/  STL [R1+0x18], R223 ;  /* 0x000018df01007387 */ /* 0x0003e80000100800 */
[----:B------:R1:W-:Y:S04]  /*3620*/  STL [R1+0x1c], R224 ;  /* 0x00001ce001007387 */ /* 0x0003e80000100800 */
[----:B0-----:R-:W4:Y:S04]  /*3630*/  LDL.LU R211, [R1+0x2c] ;  /* 0x00002c0001d37983 */ /* 0x001f280000300800 */
[----:B------:R0:W-:Y:S04]  /*3640*/  STL [R1+0x20], R225 ;  /* 0x000020e101007387 */ /* 0x0001e80000100800 */
[----:B------:R-:W4:Y:S04]  /*3650*/  LDL.LU R212, [R1+0x30] ;  /* 0x0000300001d47983 */ /* 0x000f280000300800 */
[----:B------:R0:W-:Y:S04]  /*3660*/  STL [R1+0x24], R226 ;  /* 0x000024e201007387 */ /* 0x0001e80000100800 */
[----:B------:R-:W4:Y:S04]  /*3670*/  LDL.LU R213, [R1+0x34] ;  /* 0x0000340001d57983 */ /* 0x000f280000300800 */
[----:B------:R0:W-:Y:S04]  /*3680*/  STL [R1+0x28], R227 ;  /* 0x000028e301007387 */ /* 0x0001e80000100800 */
[----:B------:R-:W4:Y:S04]  /*3690*/  LDL.LU R214, [R1+0x38] ;  /* 0x0000380001d67983 */ /* 0x000f280000300800 */
[----:B------:R-:W4:Y:S04]  /*36a0*/  LDL.LU R215, [R1+0x3c] ;  /* 0x00003c0001d77983 */ /* 0x000f280000300800 */
[----:B------:R-:W4:Y:S04]  /*36b0*/  LDL.LU R216, [R1+0x40] ;  /* 0x0000400001d87983 */ /* 0x000f280000300800 */
[----:B--2---:R-:W2:Y:S04]  /*36c0*/  LDL.LU R217, [R1+0x44] ;  /* 0x0000440001d97983 */ /* 0x004ea80000300800 */
[----:B---3--:R-:W3:Y:S04]  /*36d0*/  LDL.LU R218, [R1+0x48] ;  /* 0x0000480001da7983 */ /* 0x008ee80000300800 */
[----:B----4-:R-:W4:Y:S04]  /*36e0*/  LDL.LU R219, [R1+0x4c] ;  /* 0x00004c0001db7983 */ /* 0x010f280000300800 */
[----:B-1----:R-:W4:Y:S04]  /*36f0*/  LDL.LU R220, [R1+0x50] ;  /* 0x0000500001dc7983 */ /* 0x002f280000300800 */
[----:B------:R-:W4:Y:S04]  /*3700*/  LDL.LU R221, [R1+0x54] ;  /* 0x0000540001dd7983 */ /* 0x000f280000300800 */
[----:B------:R-:W4:Y:S04]  /*3710*/  LDL.LU R222, [R1+0x58] ;  /* 0x0000580001de7983 */ /* 0x000f280000300800 */
[----:B------:R-:W4:Y:S04]  /*3720*/  LDL.LU R223, [R1+0x5c] ;  /* 0x00005c0001df7983 */ /* 0x000f280000300800 */
[----:B------:R-:W4:Y:S04]  /*3730*/  LDL.LU R224, [R1+0x60] ;  /* 0x0000600001e07983 */ /* 0x000f280000300800 */
[----:B0-----:R-:W4:Y:S04]  /*3740*/  LDL.LU R225, [R1+0x64] ;  /* 0x0000640001e17983 */ /* 0x001f280000300800 */
[----:B------:R-:W4:Y:S04]  /*3750*/  LDL.LU R226, [R1+0x68] ;  /* 0x0000680001e27983 */ /* 0x000f280000300800 */
[----:B------:R-:W4:Y:S01]  /*3760*/  LDL.LU R227, [R1+0x6c] ;  /* 0x00006c0001e37983 */ /* 0x000f220000300800 */
[----:B------:R-:W-:-:S05]  /*3770*/  FADD R211, R71, R211 ;  /* 0x000000d347d37221 */ /* 0x000fca0000000000 */
[----:B------:R0:W-:Y:S01]  /*3780*/  STL [R1+0x2c], R211 ;  /* 0x00002cd301007387 */ /* 0x0001e20000100800 */
[----:B------:R-:W-:-:S03]  /*3790*/  FADD R212, R72, R212 ;  /* 0x000000d448d47221 */ /* 0x000fc60000000000 */
[----:B0-----:R0:W5:Y:S01]  /*37a0*/  LDL.LU R211, [R1+0xc0] ;  /* 0x0000c00001d37983 */ /* 0x0011620000300800 */
[----:B------:R-:W-:-:S03]  /*37b0*/  FADD R213, R73, R213 ;  /* 0x000000d549d57221 */ /* 0x000fc60000000000 */
[----:B------:R1:W-:Y:S01]  /*37c0*/  STL [R1+0x30], R212 ;  /* 0x000030d401007387 */ /* 0x0003e20000100800 */
[----:B------:R-:W-:-:S01]  /*37d0*/  FADD R214, R74, R214 ;  /* 0x000000d64ad67221 */ /* 0x000fc20000000000 */
[----:B------:R-:W-:Y:S02]  /*37e0*/  FADD R215, R75, R215 ;  /* 0x000000d74bd77221 */ /* 0x000fe40000000000 */
[----:B-1----:R0:W5:Y:S01]  /*37f0*/  LDL.LU R212, [R1+0xbc] ;  /* 0x0000bc0001d47983 */ /* 0x0021620000300800 */
[----:B------:R-:W-:-:S03]  /*3800*/  FADD R216, R76, R216 ;  /* 0x000000d84cd87221 */ /* 0x000fc60000000000 */
[----:B------:R1:W-:Y:S01]  /*3810*/  STL [R1+0x34], R213 ;  /* 0x000034d501007387 */ /* 0x0003e20000100800 */
[----:B--2---:R-:W-:-:S03]  /*3820*/  FADD R217, R77, R217 ;  /* 0x000000d94dd97221 */ /* 0x004fc60000000000 */
[----:B-1----:R0:W5:Y:S01]  /*3830*/  LDL.LU R213, [R1+0xb8] ;  /* 0x0000b80001d57983 */ /* 0x0021620000300800 */
[----:B---3--:R-:W-:-:S03]  /*3840*/  FADD R218, R78, R218 ;  /* 0x000000da4eda7221 */ /* 0x008fc60000000000 */
[----:B------:R1:W-:Y:S01]  /*3850*/  STL [R1+0x38], R214 ;  /* 0x000038d601007387 */ /* 0x0003e20000100800 */
[----:B----4-:R-:W-:-:S01]  /*3860*/  FADD R219, R79, R219 ;  /* 0x000000db4fdb7221 */ /* 0x010fc20000000000 */
[----:B------:R-:W-:Y:S02]  /*3870*/  FADD R220, R80, R220 ;  /* 0x000000dc50dc7221 */ /* 0x000fe40000000000 */
[----:B-1----:R0:W5:Y:S04]  /*3880*/  LDL.LU R214, [R1+0xb4] ;  /* 0x0000b40001d67983 */ /* 0x0021680000300800 */
[----:B------:R1:W-:Y:S01]  /*3890*/  STL [R1+0x3c], R215 ;  /* 0x00003cd701007387 */ /* 0x0003e20000100800 */
[----:B------:R-:W-:-:S01]  /*38a0*/  FADD R221, R81, R221 ;  /* 0x000000dd51dd7221 */ /* 0x000fc20000000000 */
[----:B------:R-:W-:-:S02]  /*38b0*/  FADD R222, R82, R222 ;  /* 0x000000de52de7221 */ /* 0x000fc40000000000 */
[----:B-1----:R0:W5:Y:S04]  /*38c0*/  LDL.LU R215, [R1+0xb0] ;  /* 0x0000b00001d77983 */ /* 0x0021680000300800 */
[----:B------:R1:W-:Y:S01]  /*38d0*/  STL [R1+0x40], R216 ;  /* 0x000040d801007387 */ /* 0x0003e20000100800 */
[----:B------:R-:W-:-:S03]  /*38e0*/  FADD R223, R83, R223 ;  /* 0x000000df53df7221 */ /* 0x000fc60000000000 */
        /* <DEDUP_REMOVED lines=13> */
[----:B------:R1:W-:Y:S04]  /*39c0*/  STL [R1+0x54], R221 ;  /* 0x000054dd01007387 */ /* 0x0003e80000100800 */
        /* <DEDUP_REMOVED lines=12> */
[----:B-1----:R0:W5:Y:S01]  /*3a90*/  LDL.LU R227, [R1+0x80] ;  /* 0x0000800001e37983 */ /* 0x0021620000300800 */
        /* <DEDUP_REMOVED lines=82> */
[----:B0-----:R-:W-:-:S06]  /*3fc0*/  UMOV UR6, URZ ;  /* 0x0000003f00067c82 */ /* 0x001fcc0008000000 */
.L_x_24:
[----:B------:R-:W-:Y:S05]  /*3fd0*/  @!P1 BRA `(.L_x_25) ;  /* 0x0000000000049947 */ /* 0x000fea0003800000 */
[----:B------:R-:W-:Y:S01]  /*3fe0*/  BPT.TRAP 0x1 ;  /* 0x000000040000795c */ /* 0x000fe20000300000 */
.L_x_25:
[----:B------:R-:W-:Y:S02]  /*3ff0*/  UISETP.GT.U32.AND UP0, UPT, UR13, 0x1, UPT ;  /* 0x000000010d00788c */ /* 0x000fe4000bf04070 */
[----:B------:R-:W-:-:S04]  /*4000*/  ULEA UR8, UR25, UR11, 0x3 ;  /* 0x0000000b19087291 */ /* 0x000fc8000f8e183f */
[----:B------:R-:W-:Y:S01]  /*4010*/  UIADD3 UR8, UR8, 0x20, URZ ;  /* 0x0000002008087890 */ /* 0x000fe2000fffe03f */
[----:B------:R-:W-:-:S03]  /*4020*/  PLOP3.LUT P0, PT, PT, PT, UP0, 0x80, 0x0 ;  /* 0x000000000000781c */ /* 0x000fc60003f0f008 */
[----:B------:R-:W-:-:S09]  /*4030*/  UPRMT UR8, URZ, 0x654, UR8 ;  /* 0x000006543f087896 */ /* 0x000fd20008000008 */
[----:B------:R-:W-:Y:S01]  /*4040*/  SYNCS.ARRIVE.TRANS64.RED.A1T0 RZ, [UR8], RZ ;  /* 0x000000ffffff79a7 */ /* 0x000fe20008100408 */
[----:B------:R-:W-:Y:S05]  /*4050*/  @P0 BRA `(.L_x_26) ;  /* 0x0000000000040947 */ /* 0x000fea0003800000 */
[----:B------:R-:W-:Y:S01]  /*4060*/  BPT.TRAP 0x1 ;  /* 0x000000040000795c */ /* 0x000fe20000300000 */
.L_x_26:
[----:B------:R-:W-:Y:S02]  /*4070*/  UISETP.GT.AND UP2, UPT, UR26, 0x1, UPT ;  /* 0x000000011a00788c */ /* 0x000fe4000bf44270 */
[----:B------:R-:W-:Y:S02]  /*4080*/  UIADD3 UR23, UR23, 0x1, URZ ;  /* 0x0000000117177890 */ /* 0x000fe4000fffe03f */
[----:B------:R-:W-:Y:S02]  /*4090*/  UIADD3 UR25, UR25, 0x1, URZ ;  /* 0x0000000119197890 */ /* 0x000fe4000fffe03f */
[----:B------:R-:W-:Y:S01]  /*40a0*/  PLOP3.LUT P0, PT, PT, PT, UP2, 0x80, 0x0 ;  /* 0x000000000000781c */ /* 0x000fe20003f0f028 */
[----:B------:R-:W-:Y:S02]  /*40b0*/  UISETP.NE.AND UP0, UPT, UR23, 0x4, UPT ;  /* 0x000000041700788c */ /* 0x000fe4000bf05270 */
[----:B------:R-:W-:Y:S02]  /*40c0*/  UIADD3 UR16, UR26, -0x1, URZ ;  /* 0xffffffff1a107890 */ /* 0x000fe4000fffe03f */
[----:B------:R-:W-:-:S02]  /*40d0*/  USEL UR8, URZ, 0x1, UP0 ;  /* 0x000000013f087887 */ /* 0x000fc40008000000 */
[----:B------:R-:W-:Y:S02]  /*40e0*/  UISETP.NE.AND UP1, UPT, UR25, 0x4, UPT ;  /* 0x000000041900788c */ /* 0x000fe4000bf25270 */
[----:B------:R-:W-:Y:S02]  /*40f0*/  ULOP3.LUT UR24, UR24, UR8, URZ, 0x3c, !UPT ;  /* 0x0000000818187292 */ /* 0x000fe4000f8e3c3f */
[----:B------:R-:W-:Y:S02]  /*4100*/  USEL UR23, UR23, URZ, UP0 ;  /* 0x0000003f17177287 */ /* 0x000fe40008000000 */
[----:B------:R-:W-:Y:S01]  /*4110*/  USEL UR25, UR25, URZ, UP1 ;  /* 0x0000003f19197287 */ /* 0x000fe20008800000 */
[----:B------:R-:W-:Y:S01]  /*4120*/  UMOV UR8, 0x1 ;  /* 0x0000000100087882 */ /* 0x000fe20000000000 */
[----:B------:R-:W-:Y:S01]  /*4130*/  UMOV UR26, UR16 ;  /* 0x00000010001a7c82 */ /* 0x000fe20008000000 */
[----:B------:R-:W-:Y:S09]  /*4140*/  @P0 BRA `(.L_x_27) ;  /* 0xffffffec002c0947 */ /* 0x000ff2000383ffff */
.L_x_19:
[----:B------:R-:W-:-:S04]  /*4150*/  UISETP.NE.AND UP0, UPT, UR6, URZ, UPT ;  /* 0x0000003f0600728c */ /* 0x000fc8000bf05270 */
[----:B------:R-:W-:-:S06]  /*4160*/  USEL UR6, URZ, 0x1, !UP0 ;  /* 0x000000013f067887 */ /* 0x000fcc000c000000 */
[----:B------:R-:W-:-:S13]  /*4170*/  ISETP.NE.AND P0, PT, RZ, UR6, PT ;  /* 0x00000006ff007c0c */ /* 0x000fda000bf05270 */
[----:B------:R-:W-:Y:S05]  /*4180*/  @!P0 BRA `(.L_x_28) ;  /* 0x0000000c00c48947 */ /* 0x000fea0003800000 */
[----:B------:R-:W-:Y:S02]  /*4190*/  WARPGROUP.DEPBAR.LE gsb0, 0x0 ;  /* 0x00008000000079c5 */ /* 0x000fe40000010000 */
[----:B-----5:R-:W-:Y:S01]  /*41a0*/  FADD R227, R89, R227 ;  /* 0x000000e359e37221 */ /* 0x020fe20000000000 */
[----:B------:R-:W-:-:S04]  /*41b0*/  FADD R228, R88, R228 ;  /* 0x000000e458e47221 */ /* 0x000fc80000000000 */
[----:B------:R2:W-:Y:S04]  /*41c0*/  STL [R1+0x80], R227 ;  /* 0x000080e301007387 */ /* 0x0005e80000100800 */
[----:B--2---:R-:W2:Y:S04]  /*41d0*/  LDL.LU R227, [R1+0x6c] ;  /* 0x00006c0001e37983 */ /* 0x004ea80000300800 */
[----:B--2---:R2:W-:Y:S04]  /*41e0*/  STL [R1+0x84], R227 ;  /* 0x000084e301007387 */ /* 0x0045e80000100800 */
        /* <DEDUP_REMOVED lines=52> */
[----:B--2---:R-:W2:Y:S01]  /*4530*/  LDL.LU R227, [R1] ;  /* 0x0000000001e37983 */ /* 0x004ea20000300800 */
[----:B------:R-:W-:Y:S01]  /*4540*/  FADD R226, R90, R226 ;  /* 0x000000e25ae27221 */ /* 0x000fe20000000000 */
        /* <DEDUP_REMOVED lines=97> */
[----:B--2---:R-:W-:-:S05]  /*4b60*/  FADD R227, R60, R227 ;  /* 0x000000e33ce37221 */ /* 0x004fca0000000000 */
[----:B------:R2:W-:Y:S04]  /*4b70*/  STL [R1], R227 ;  /* 0x000000e301007387 */ /* 0x0005e80000100800 */
[----:B--2---:R-:W2:Y:S02]  /*4b80*/  LDL.LU R227, [R1+0xec] ;  /* 0x0000ec0001e37983 */ /* 0x004ea40000300800 */
[----:B--2---:R-:W-:-:S05]  /*4b90*/  FADD R227, R61, R227 ;  /* 0x000000e33de37221 */ /* 0x004fca0000000000 */
[----:B------:R2:W-:Y:S04]  /*4ba0*/  STL [R1+0x4], R227 ;  /* 0x000004e301007387 */ /* 0x0005e80000100800 */
        /* <DEDUP_REMOVED lines=78> */
[----:B--2---:R2:W5:Y:S02]  /*5090*/  LDL.LU R227, [R1+0x80] ;  /* 0x0000800001e37983 */ /* 0x0045640000300800 */
.L_x_28:
[----:B------:R-:W-:Y:S02]  /*50a0*/  WARPGROUP.DEPBAR.LE gsb0, 0x0 ;  /* 0x00008000000079c5 */ /* 0x000fe40000010000 */
[----:B------:R-:W3:Y:S02]  /*50b0*/  LDC R24, c[0x0][0x28c] ;  /* 0x0000a300ff187b82 */ /* 0x000ee40000000800 */
[----:B---3--:R-:W-:-:S13]  /*50c0*/  ISETP.GE.AND P0, PT, R24, 0x1, PT ;  /* 0x000000011800780c */ /* 0x008fda0003f06270 */
[----:B------:R-:W-:Y:S05]  /*50d0*/  @!P0 BRA `(.L_x_29) ;  /* 0x0000000000408947 */ /* 0x000fea0003800000 */
[----:B------:R-:W-:-:S06]  /*50e0*/  UISETP.NE.AND UP0, UPT, UR22, 0x3, UPT ;  /* 0x000000031600788c */ /* 0x000fcc000bf05270 */
[----:B------:R-:W-:-:S13]  /*50f0*/  PLOP3.LUT P0, PT, PT, PT, UP0, 0x80, 0x0 ;  /* 0x000000000000781c */ /* 0x000fda0003f0f008 */
[----:B------:R-:W-:Y:S05]  /*5100*/  @!P0 BRA `(.L_x_30) ;  /* 0x0000000000048947 */ /* 0x000fea0003800000 */
[----:B------:R-:W-:Y:S01]  /*5110*/  BPT.TRAP 0x1 ;  /* 0x000000040000795c */ /* 0x000fe20000300000 */
.L_x_30:
[----:B------:R-:W-:-:S04]  /*5120*/  UISETP.LT.AND UP0, UPT, UR9, 0x1, UPT ;  /* 0x000000010900788c */ /* 0x000fc8000bf01270 */
[----:B------:R-:W-:Y:S02]  /*5130*/  USEL UR6, UR9, 0x1, UP0 ;  /* 0x0000000109067887 */ /* 0x000fe40008000000 */
[----:B------:R-:W-:Y:S02]  /*5140*/  UISETP.GT.U32.AND UP0, UPT, UR13, 0x1, UPT ;  /* 0x000000010d00788c */ /* 0x000fe4000bf04070 */
[----:B------:R-:W-:-:S04]  /*5150*/  UIADD3 UR6, UR5, UR9, -UR6 ;  /* 0x0000000905067290 */ /* 0x000fc8000fffe806 */
[----:B------:R-:W-:Y:S01]  /*5160*/  USHF.L.U32 UR6, UR6, 0x3, URZ ;  /* 0x0000000306067899 */ /* 0x000fe2000800063f */
[----:B------:R-:W-:-:S03]  /*5170*/  PLOP3.LUT P0, PT, PT, PT, UP0, 0x80, 0x0 ;  /* 0x000000000000781c */ /* 0x000fc60003f0f008 */
[----:B------:R-:W-:-:S04]  /*5180*/  ULOP3.LUT UR6, UR6, 0x18, URZ, 0xc0, !UPT ;  /* 0x0000001806067892 */ /* 0x000fc8000f8ec03f */
[----:B------:R-:W-:-:S04]  /*5190*/  UIADD3 UR6, UR11, 0x20, UR6 ;  /* 0x000000200b067890 */ /* 0x000fc8000fffe006 */
[----:B------:R-:W-:-:S09]  /*51a0*/  UPRMT UR6, URZ, 0x654, UR6 ;  /* 0x000006543f067896 */ /* 0x000fd20008000006 */
[----:B------:R-:W-:Y:S01]  /*51b0*/  SYNCS.ARRIVE.TRANS64.RED.A1T0 RZ, [UR6], RZ ;  /* 0x000000ffffff79a7 */ /* 0x000fe20008100406 */
[----:B------:R-:W-:Y:S05]  /*51c0*/  @P0 BRA `(.L_x_29) ;  /* 0x0000000000040947 */ /* 0x000fea0003800000 */
[----:B------:R-:W-:Y:S01]  /*51d0*/  BPT.TRAP 0x1 ;  /* 0x000000040000795c */ /* 0x000fe20000300000 */
.L_x_29:
[----:B------:R3:W-:Y:S01]  /*51e0*/  STL [R1+0x88], R3 ;  /* 0x0000880301007387 */ /* 0x0007e20000100800 */
[----:B------:R-:W4:Y:S01]  /*51f0*/  LDC R28, c[0x0][0x288] ;  /* 0x0000a200ff1c7b82 */ /* 0x000f220000000800 */
[----:B------:R-:W-:Y:S02]  /*5200*/  ULDC UR6, c[0x0][0x284] ;  /* 0x0000a10000067ab9 */ /* 0x000fe40000000800 */
[----:B---3--:R-:W3:Y:S04]  /*5210*/  LDL.LU R3, [R1+0x78] ;  /* 0x0000780001037983 */ /* 0x008ee80000300800 */
[----:B------:R0:W-:Y:S04]  /*5220*/  STL [R1+0x84], R2 ;  /* 0x0000840201007387 */ /* 0x0001e80000100800 */
[----:B0-----:R-:W2:Y:S04]  /*5230*/  LDL.LU R2, [R1+0x7c] ;  /* 0x00007c0001027983 */ /* 0x001ea80000300800 */
[----:B-----5:R0:W-:Y:S02]  /*5240*/  STL [R1+0x80], R0 ;  /* 0x0000800001007387 */ /* 0x0201e40000100800 */
[----:B0-----:R-:W0:Y:S02]  /*5250*/  S2R R0, SR_TID.X ;  /* 0x0000000000007919 */ /* 0x001e240000002100 */
[----:B0-----:R-:W-:-:S02]  /*5260*/  SHF.R.U32.HI R24, RZ, 0x2, R0 ;  /* 0x00000002ff187819 */ /* 0x001fc40000011600 */
[----:B------:R-:W-:Y:S02]  /*5270*/  LOP3.LUT R26, R0, 0x60, RZ, 0xc0, !PT ;  /* 0x00000060001a7812 */ /* 0x000fe400078ec0ff */
[----:B------:R-:W-:Y:S02]  /*5280*/  SHF.R.U32.HI R27, RZ, 0x7, R0 ;  /* 0x00000007ff1b7819 */ /* 0x000fe40000011600 */
[----:B------:R-:W-:Y:S02]  /*5290*/  LOP3.LUT R25, R24, 0x7, RZ, 0xc0, !PT ;  /* 0x0000000718197812 */ /* 0x000fe400078ec0ff */
[----:B------:R-:W-:Y:S02]  /*52a0*/  SHF.R.U32.HI R26, RZ, 0x1, R26 ;  /* 0x00000001ff1a7819 */ /* 0x000fe4000001161a */
[----:B------:R-:W-:Y:S02]  /*52b0*/  LOP3.LUT R24, R27, 0x1, RZ, 0xc0, !PT ;  /* 0x000000011b187812 */ /* 0x000fe400078ec0ff */
[----:B------:R-:W-:Y:S01]  /*52c0*/  IADD3 R31, RZ, -R26, -R25 ;  /* 0x8000001aff1f7210 */ /* 0x000fe20007ffe819 */
[C---:B------:R-:W-:Y:S01]  /*52d0*/  IMAD.SHL.U32 R32, R0.reuse, 0x2, RZ ;  /* 0x0000000200207824 */ /* 0x040fe200078e00ff */
[----:B------:R-:W-:Y:S01]  /*52e0*/  LOP3.LUT R27, R0, 0x3, RZ, 0xc0, !PT ;  /* 0x00000003001b7812 */ /* 0x000fe200078ec0ff */
[----:B------:R-:W-:-:S02]  /*52f0*/  IMAD.SHL.U32 R30, R24, 0x40, RZ ;  /* 0x00000040181e7824 */ /* 0x000fc400078e00ff */
[----:B------:R-:W-:Y:S02]  /*5300*/  IMAD R31, R24, -0x40, R31 ;  /* 0xffffffc0181f7824 */ /* 0x000fe400078e021f */
[----:B---3--:R-:W-:Y:S02]  /*5310*/  IMAD.SHL.U32 R29, R3, 0x80, RZ ;  /* 0x00000080031d7824 */ /* 0x008fe400078e00ff */
[----:B------:R0:W5:Y:S01]  /*5320*/  LDL.LU R3, [R1+0x88] ;  /* 0x0000880001037983 */ /* 0x0001620000300800 */
[----:B------:R-:W-:Y:S01]  /*5330*/  LOP3.LUT R43, R30, 0x40, R25, 0xe2, !PT ;  /* 0x000000401e2b7812 */ /* 0x000fe200078ee219 */
[----:B----4-:R-:W-:Y:S01]  /*5340*/  IMAD R42, R27, -0x2, R28 ;  /* 0xfffffffe1b2a7824 */ /* 0x010fe200078e021c */
[----:B------:R-:W-:Y:S01]  /*5350*/  ISETP.GE.AND P0, PT, R29, R28, PT ;  /* 0x0000001c1d00720c */ /* 0x000fe20003f06270 */
[C---:B--2---:R-:W-:Y:S02]  /*5360*/  IMAD.SHL.U32 R24, R2.reuse, 0x100, RZ ;  /* 0x0000010002187824 */ /* 0x044fe400078e00ff */
[----:B------:R-:W-:-:S02]  /*5370*/  IMAD.WIDE R38, R2, 0x100, RZ ;  /* 0x0000010002267825 */ /* 0x000fc400078e02ff */
[----:B------:R0:W5:Y:S04]  /*5380*/  LDL.LU R2, [R1+0x84] ;  /* 0x0000840001027983 */ /* 0x0001680000300800 */
[----:B------:R0:W5:Y:S01]  /*5390*/  LDL.LU R0, [R1+0x80] ;  /* 0x0000800001007983 */ /* 0x0001620000300800 */
[----:B------:R-:W-:Y:S01]  /*53a0*/  ISETP.GE.OR P0, PT, R24, UR6, P0 ;  /* 0x0000000618007c0c */ /* 0x000fe20008706670 */
[----:B------:R-:W-:Y:S01]  /*53b0*/  IMAD.IADD R42, R42, 0x1, -R29 ;  /* 0x000000012a2a7824 */ /* 0x000fe200078e0a1d */
[----:B------:R-:W-:Y:S01]  /*53c0*/  IADD3 R41, -R24, UR6, R31 ;  /* 0x0000000618297c10 */ /* 0x000fe2000fffe11f */
[----:B------:R-:W-:Y:S01]  /*53d0*/  IMAD.MOV.U32 R40, RZ, RZ, -0x1 ;  /* 0xffffffffff287424 */ /* 0x000fe200078e00ff */
[----:B------:R-:W-:Y:S02]  /*53e0*/  LOP3.LUT R43, R38, R43, R26, 0xfe, !PT ;  /* 0x0000002b262b7212 */ /* 0x000fe400078efe1a */
[----:B------:R-:W-:-:S07]  /*53f0*/  LOP3.LUT R32, R29, 0x6, R32, 0xf8, !PT ;  /* 0x000000061d207812 */ /* 0x000fce00078ef820 */
[----:B0-----:R-:W-:Y:S05]  /*5400*/  @P0 BRA `(.L_x_31) ;  /* 0x00000090000c0947 */ /* 0x001fea0003800000 */
[----:B------:R-:W0:Y:S01]  /*5410*/  LDC.64 R28, c[0x0][0x5c8] ;  /* 0x00017200ff1c7b82 */ /* 0x000e220000000a00 */
[----:B------:R-:W-:Y:S01]  /*5420*/  USHF.R.S32.HI UR7, URZ, 0x1f, UR12 ;  /* 0x0000001f3f077899 */ /* 0x000fe2000801140c */
[--C-:B------:R-:W-:Y:S01]  /*5430*/  SHF.R.S32.HI R33, RZ, 0x1f, R32.reuse ;  /* 0x0000001fff217819 */ /* 0x100fe20000011420 */
[----:B------:R-:W-:Y:S01]  /*5440*/  ULDC.64 UR10, c[0x0][0x5d0] ;  /* 0x00017400000a7ab9 */ /* 0x000fe20000000a00 */
[----:B------:R-:W-:Y:S01]  /*5450*/  BSSY B0, `(.L_x_31) ;  /* 0x00008fe000007945 */ /* 0x000fe20003800000 */
[----:B------:R-:W-:Y:S02]  /*5460*/  UIMAD UR6, UR7, UR10, URZ ;  /* 0x0000000a070672a4 */ /* 0x000fe4000f8e023f */
[----:B------:R-:W-:Y:S02]  /*5470*/  IMAD.U32 R27, RZ, RZ, UR10 ;  /* 0x0000000aff1b7e24 */ /* 0x000fe4000f8e00ff */
[----:B------:R-:W-:Y:S02]  /*5480*/  UIMAD UR6, UR12, UR11, UR6 ;  /* 0x0000000b0c0672a4 */ /* 0x000fe4000f8e0206 */
[----:B------:R-:W-:Y:S01]  /*5490*/  IMAD.WIDE.U32 R26, R27, UR12, R32 ;  /* 0x0000000c1b1a7c25 */ /* 0x000fe2000f8e0020 */
[----:B------:R-:W-:-:S03]  /*54a0*/  ULDC.64 UR10, c[0x0][0x5c0] ;  /* 0x00017000000a7ab9 */ /* 0x000fc60000000a00 */
[----:B------:R-:W-:Y:S02]  /*54b0*/  VIADD R27, R27, UR6 ;  /* 0x000000061b1b7c36 */ /* 0x000fe40008000000 */
[-C--:B0-----:R-:W-:Y:S01]  /*54c0*/  IMAD R24, R39, R28.reuse, RZ ;  /* 0x0000001c27187224 */ /* 0x081fe200078e02ff */
[----:B------:R-:W-:Y:S01]  /*54d0*/  SHF.L.U64.HI R34, R28, 0x3, R29 ;  /* 0x000000031c227819 */ /* 0x000fe2000001021d */
[----:B------:R-:W-:-:S04]  /*54e0*/  IMAD.WIDE.U32 R26, R43, R28, R26 ;  /* 0x0000001c2b1a7225 */ /* 0x000fc800078e001a */
[----:B------:R-:W-:Y:S01]  /*54f0*/  IMAD R25, R43, R29, R24 ;  /* 0x0000001d2b197224 */ /* 0x000fe200078e0218 */
[----:B------:R-:W-:Y:S01]  /*5500*/  IADD3 R24, P2, R26, UR10, RZ ;  /* 0x0000000a1a187c10 */ /* 0x000fe2000ff5e0ff */
[C---:B------:R-:W-:Y:S01]  /*5510*/  IMAD.SHL.U32 R35, R28.reuse, 0x8, RZ ;  /* 0x000000081c237824 */ /* 0x040fe200078e00ff */
[----:B------:R-:W-:Y:S01]  /*5520*/  LEA R30, P3, R28, R26, 0x7 ;  /* 0x0000001a1c1e7211 */ /* 0x000fe200078638ff */
[----:B------:R-:W-:-:S03]  /*5530*/  IMAD.IADD R27, R27, 0x1, R25 ;  /* 0x000000011b1b7824 */ /* 0x000fc600078e0219 */
[----:B------:R-:W-:Y:S02]  /*5540*/  IADD3 R26, P1, P0, R26, UR10, R35 ;  /* 0x0000000a1a1a7c10 */ /* 0x000fe4000f83e023 */
[----:B------:R-:W-:Y:S02]  /*5550*/  IADD3.X R25, R27, UR11, RZ, P2, !PT ;  /* 0x0000000b1b197c10 */ /* 0x000fe400097fe4ff */
[----:B------:R-:W-:Y:S02]  /*5560*/  FSETP.NEU.AND P2, PT, RZ, UR21, PT ;  /* 0x00000015ff007c0b */ /* 0x000fe4000bf4d000 */
[----:B------:R-:W-:Y:S02]  /*5570*/  LEA.HI.X R31, R28, R27, R29, 0x7, P3 ;  /* 0x0000001b1c1f7211 */ /* 0x000fe400018f3c1d */
[C---:B------:R-:W-:Y:S02]  /*5580*/  IADD3 R28, P3, R30.reuse, UR10, RZ ;  /* 0x0000000a1e1c7c10 */ /* 0x040fe4000ff7e0ff */
[----:B------:R-:W-:-:S02]  /*5590*/  IADD3 R30, P5, P6, R30, UR10, R35 ;  /* 0x0000000a1e1e7c10 */ /* 0x000fc4000febe023 */
[----:B------:R-:W-:Y:S02]  /*55a0*/  IADD3.X R29, R31, UR11, RZ, P3, !PT ;  /* 0x0000000b1f1d7c10 */ /* 0x000fe40009ffe4ff */
[--C-:B------:R-:W-:Y:S02]  /*55b0*/  IADD3.X R27, R27, UR11, R34.reuse, P1, P0 ;  /* 0x0000000b1b1b7c10 */ /* 0x100fe40008fe0422 */
[----:B------:R-:W-:Y:S01]  /*55c0*/  IADD3.X R31, R31, UR11, R34, P5, P6 ;  /* 0x0000000b1f1f7c10 */ /* 0x000fe2000afec422 */
[----:B------:R-:W-:Y:S06]  /*55d0*/  @!P2 BRA `(.L_x_32) ;  /* 0x0000006c0014a947 */ /* 0x000fec0003800000 */
[----:B------:R-:W-:Y:S01]  /*55e0*/  ULDC.64 UR10, c[0x0][0x5b8] ;  /* 0x00016e00000a7ab9 */ /* 0x000fe20000000a00 */
[----:B------:R-:W-:Y:S01]  /*55f0*/  ISETP.GE.AND P0, PT, R41, 0x1, PT ;  /* 0x000000012900780c */ /* 0x000fe20003f06270 */
[----:B------:R-:W-:Y:S02]  /*5600*/  UIMAD UR6, UR7, UR10, URZ ;  /* 0x0000000a070672a4 */ /* 0x000fe4000f8e023f */
[----:B------:R-:W-:Y:S01]  /*5610*/  IMAD.U32 R35, RZ, RZ, UR10 ;  /* 0x0000000aff237e24 */ /* 0x000fe2000f8e00ff */
[----:B------:R-:W-:Y:S01]  /*5620*/  BSSY B1, `(.L_x_33) ;  /* 0x0000010000017945 */ /* 0x000fe20003800000 */
[----:B------:R-:W-:Y:S01]  /*5630*/  ISETP.LT.OR P3, PT, R42, 0x1, !P0 ;  /* 0x000000012a00780c */ /* 0x000fe20004761670 */
[----:B------:R-:W-:Y:S02]  /*5640*/  UIMAD UR6, UR12, UR11, UR6 ;  /* 0x0000000b0c0672a4 */ /* 0x000fe4000f8e0206 */
[----:B------:R-:W-:Y:S01]  /*5650*/  IMAD.WIDE.U32 R32, R35, UR12, R32 ;  /* 0x0000000c23207c25 */ /* 0x000fe2000f8e0020 */
[----:B------:R-:W-:-:S03]  /*5660*/  ULDC.64 UR10, c[0x0][0x5a8] ;  /* 0x00016a00000a7ab9 */ /* 0x000fc60000000a00 */
[----:B------:R-:W-:Y:S02]  /*5670*/  IMAD.MOV.U32 R36, RZ, RZ, R32 ;  /* 0x000000ffff247224 */ /* 0x000fe400078e0020 */
[----:B------:R-:W-:Y:S01]  /*5680*/  VIADD R37, R33, UR6 ;  /* 0x0000000621257c36 */ /* 0x000fe20008000000 */
[----:B------:R-:W-:Y:S02]  /*5690*/  ULDC.64 UR6, c[0x0][0x5b0] ;  /* 0x00016c0000067ab9 */ /* 0x000fe40000000a00 */
[----:B------:R-:W-:Y:S02]  /*56a0*/  IMAD R34, R39, UR6, RZ ;  /* 0x0000000627227c24 */ /* 0x000fe4000f8e02ff */
[----:B------:R-:W-:-:S04]  /*56b0*/  IMAD.WIDE.U32 R32, R43, UR6, R36 ;  /* 0x000000062b207c25 */ /* 0x000fc8000f8e0024 */
[--C-:B------:R-:W-:Y:S01]  /*56c0*/  IMAD R35, R43, UR7, R34.reuse ;  /* 0x000000072b237c24 */ /* 0x100fe2000f8e0222 */
[----:B------:R-:W-:Y:S02]  /*56d0*/  IADD3 R32, P1, R32, UR10, RZ ;  /* 0x0000000a20207c10 */ /* 0x000fe4000ff3e0ff */
[----:B------:R-:W-:Y:S02]  /*56e0*/  PRMT R34, RZ, 0x7610, R34 ;  /* 0x00007610ff227816 */ /* 0x000fe40000000022 */
[----:B------:R-:W-:Y:S01]  /*56f0*/  IADD3.X R33, R33, UR11, R35, P1, !PT ;  /* 0x0000000b21217c10 */ /* 0x000fe20008ffe423 */
[----:B------:R-:W-:Y:S08]  /*5700*/  @P3 BRA `(.L_x_34) ;  /* 0x0000000000043947 */ /* 0x000ff00003800000 */
[----:B------:R0:W5:Y:S02]  /*5710*/  LDG.E.U8 R34, desc[UR14][R32.64] ;  /* 0x0000000e20227981 */ /* 0x000164000c1e1100 */
.L_x_34:
[----:B------:R-:W-:Y:S05]  /*5720*/  BSYNC B1 ;  /* 0x0000000000017941 */ /* 0x000fea0003800000 */
.L_x_33:
[----:B-----5:R-:W-:Y:S01]  /*5730*/  LOP3.LUT R34, R34, 0xff, RZ, 0xc0, !PT ;  /* 0x000000ff22227812 */ /* 0x020fe200078ec0ff */
[----:B------:R-:W-:Y:S01]  /*5740*/  BSSY B1, `(.L_x_35) ;  /* 0x000000b000017945 */ /* 0x000fe20003800000 */
[----:B------:R-:W-:Y:S02]  /*5750*/  ISETP.LT.OR P2, PT, R42, 0x2, !P0 ;  /* 0x000000022a00780c */ /* 0x000fe40004741670 */
[----:B------:R-:W-:-:S05]  /*5760*/  F2FP.F16.E4M3.UNPACK_B R34, R34 ;  /* 0x00000022ff22723e */ /* 0x000fca00020006ff */
[----:B------:R-:W-:-:S05]  /*5770*/  HADD2.F32 R34, -RZ, R34.H0_H0 ;  /* 0x20000022ff227230 */ /* 0x000fca0000004100 */
[----:B------:R-:W-:Y:S01]  /*5780*/  FMUL R35, R34, UR21 ;  /* 0x0000001522237c20 */ /* 0x000fe20008400000 */
[----:B------:R-:W-:-:S03]  /*5790*/  PRMT R34, RZ, 0x7610, R34 ;  /* 0x00007610ff227816 */ /* 0x000fc60000000022 */
[----:B------:R-:W-:-:S05]  /*57a0*/  FFMA R35, R228, UR20, R35 ;  /* 0x00000014e4237c23 */ /* 0x000fca0008000023 */
[----:B------:R-:W-:-:S05]  /*57b0*/  F2FP.SATFINITE.E4M3.F32.PACK_AB_MERGE_C R35, RZ, R35, RZ ;  /* 0x00000023ff23723e */ /* 0x000fca00048070ff */
[----:B------:R2:W-:Y:S01]  /*57c0*/  @!P3 STG.E.U8 desc[UR14][R24.64], R35 ;  /* 0x000000231800b986 */ /* 0x0005e2000c10110e */
[----:B------:R-:W-:Y:S05]  /*57d0*/  @P2 BRA `(.L_x_36) ;  /* 0x0000000000042947 */ /* 0x000fea0003800000 */
[----:B------:R3:W5:Y:S02]  /*57e0*/  LDG.E.U8 R34, desc[UR14][R32.64+0x1] ;  /* 0x0000010e20227981 */ /* 0x000764000c1e1100 */
.L_x_36:
[----:B------:R-:W-:Y:S05]  /*57f0*/  BSYNC B1 ;  /* 0x0000000000017941 */ /* 0x000fea0003800000 */
.L_x_35:
[----:B-----5:R-:W-:Y:S01]  /*5800*/  LOP3.LUT R34, R34, 0xff, RZ, 0xc0, !PT ;  /* 0x000000ff22227812 */ /* 0x020fe200078ec0ff */
[----:B------:R-:W-:Y:S01]  /*5810*/  BSSY B1, `(.L_x_37) ;  /* 0x0000013000017945 */ /* 0x000fe20003800000 */
[----:B------:R-:W-:Y:S02]  /*5820*/  IADD3 R45, P1, R43, 0x8, RZ ;  /* 0x000000082b2d7810 */ /* 0x000fe40007f3e0ff */
[----:B------:R-:W-:-:S03]  /*5830*/  F2FP.F16.E4M3.UNPACK_B R34, R34 ;  /* 0x00000022ff22723e */ /* 0x000fc600020006ff */
[----:B--2---:R-:W-:Y:S01]  /*5840*/  IMAD.X R35, RZ, RZ, R39, P1 ;  /* 0x000000ffff237224 */ /* 0x004fe200008e0627 */
[----:B------:R-:W-:Y:S01]  /*5850*/  ISETP.GE.AND P1, PT, R41, 0x9, PT ;  /* 0x000000092900780c */ /* 0x000fe20003f26270 */
[----:B------:R-:W-:Y:S02]  /*5860*/  HADD2.F32 R34, -RZ, R34.H0_H0 ;  /* 0x20000022ff227230 */ /* 0x000fe40000004100 */
[----:B------:R-:W-:Y:S01]  /*5870*/  IMAD R46, R35, UR6, RZ ;  /* 0x00000006232e7c24 */ /* 0x000fe2000f8e02ff */
[----:B------:R-:W-:Y:S02]  /*5880*/  ISETP.LT.OR P5, PT, R42, 0x1, !P1 ;  /* 0x000000012a00780c */ /* 0x000fe40004fa1670 */
[----:B------:R-:W-:Y:S01]  /*5890*/  FMUL R44, R34, UR21 ;  /* 0x00000015222c7c20 */ /* 0x000fe20008400000 */
[----:B------:R-:W-:-:S04]  /*58a0*/  IMAD.WIDE.U32 R34, R45, UR6, R36 ;  /* 0x000000062d227c25 */ /* 0x000fc8000f8e0024 */
[----:B------:R-:W-:Y:S01]  /*58b0*/  FFMA R44, R227, UR20, R44 ;  /* 0x00000014e32c7c23 */ /* 0x000fe2000800002c */
[----:B------:R-:W-:Y:S01]  /*58c0*/  IMAD R45, R45, UR7, R46 ;  /* 0x000000072d2d7c24 */ /* 0x000fe2000f8e022e */
[----:B------:R-:W-:-:S03]  /*58d0*/  IADD3 R34, P3, R34, UR10, RZ ;  /* 0x0000000a22227c10 */ /* 0x000fc6000ff7e0ff */
[----:B------:R-:W-:Y:S02]  /*58e0*/  F2FP.SATFINITE.E4M3.F32.PACK_AB_MERGE_C R47, RZ, R44, RZ ;  /* 0x0000002cff2f723e */ /* 0x000fe400048070ff */
[----:B------:R-:W-:Y:S02]  /*58f0*/  IADD3.X R35, R35, UR11, R45, P3, !PT ;  /* 0x0000000b23237c10 */ /* 0x000fe40009ffe42d */
[----:B------:R-:W-:Y:S01]  /*5900*/  PRMT R44, RZ, 0x7610, R44 ;  /* 0x00007610ff2c7816 */ /* 0x000fe2000000002c */
[----:B------:R2:W-:Y:S01]  /*5910*/  @!P2 STG.E.U8 desc[UR14][R24.64+0x1], R47 ;  /* 0x0000012f1800a986 */ /* 0x0005e2000c10110e */
[----:B------:R-:W-:Y:S05]  /*5920*/  @P5 BRA `(.L_x_38) ;  /* 0x0000000000045947 */ /* 0x000fea0003800000 */
[----:B------:R4:W5:Y:S02]  /*5930*/  LDG.E.U8 R44, desc[UR14][R34.64] ;  /* 0x0000000e222c7981 */ /* 0x000964000c1e1100 */
.L_x_38:
[----:B------:R-:W-:Y:S05]  /*5940*/  BSYNC B1 ;  /* 0x0000000000017941 */ /* 0x000fea0003800000 */
.L_x_37:
        /* <DEDUP_REMOVED lines=12> */
.L_x_40:
[----:B------:R-:W-:Y:S05]  /*5a10*/  BSYNC B1 ;  /* 0x0000000000017941 */ /* 0x000fea0003800000 */
.L_x_39:
[----:B-----5:R-:W-:Y:S01]  /*5a20*/  LOP3.LUT R44, R44, 0xff, RZ, 0xc0, !PT ;  /* 0x000000ff2c2c7812 */ /* 0x020fe200078ec0ff */
[----:B------:R-:W-:Y:S01]  /*5a30*/  BSSY B1, `(.L_x_41) ;  /* 0x000000b000017945 */ /* 0x000fe20003800000 */
[----:B------:R-:W-:Y:S02]  /*5a40*/  ISETP.LT.OR P3, PT, R42, 0x9, !P0 ;  /* 0x000000092a00780c */ /* 0x000fe40004761670 */
[----:B------:R-:W-:-:S05]  /*5a50*/  F2FP.F16.E4M3.UNPACK_B R44, R44 ;  /* 0x0000002cff2c723e */ /* 0x000fca00020006ff */
[----:B------:R-:W-:-:S05]  /*5a60*/  HADD2.F32 R44, -RZ, R44.H0_H0 ;  /* 0x2000002cff2c7230 */ /* 0x000fca0000004100 */
[----:B------:R-:W-:-:S04]  /*5a70*/  FMUL R44, R44, UR21 ;  /* 0x000000152c2c7c20 */ /* 0x000fc80008400000 */
[----:B------:R-:W-:-:S05]  /*5a80*/  FFMA R44, R225, UR20, R44 ;  /* 0x00000014e12c7c23 */ /* 0x000fca000800002c */
[----:B0-----:R-:W-:Y:S02]  /*5a90*/  F2FP.SATFINITE.E4M3.F32.PACK_AB_MERGE_C R45, RZ, R44, RZ ;  /* 0x0000002cff2d723e */ /* 0x001fe400048070ff */
[----:B------:R-:W-:-:S03]  /*5aa0*/  PRMT R44, RZ, 0x7610, R44 ;  /* 0x00007610ff2c7816 */ /* 0x000fc6000000002c */
[----:B------:R0:W-:Y:S01]  /*5ab0*/  @!P2 STG.E.U8 desc[UR14][R26.64+0x1], R45 ;  /* 0x0000012d1a00a986 */ /* 0x0001e2000c10110e */
[----:B------:R-:W-:Y:S05]  /*5ac0*/  @P3 BRA `(.L_x_42) ;  /* 0x0000000000043947 */ /* 0x000fea0003800000 */
[----:B------:R0:W5:Y:S02]  /*5ad0*/  LDG.E.U8 R44, desc[UR14][R32.64+0x8] ;  /* 0x0000080e202c7981 */ /* 0x000164000c1e1100 */
.L_x_42:
[----:B------:R-:W-:Y:S05]  /*5ae0*/  BSYNC B1 ;  /* 0x0000000000017941 */ /* 0x000fea0003800000 */
.L_x_41:
[----:B-----5:R-:W-:Y:S01]  /*5af0*/  LOP3.LUT R44, R44, 0xff, RZ, 0xc0, !PT ;  /* 0x000000ff2c2c7812 */ /* 0x020fe200078ec0ff */
[----:B------:R-:W-:Y:S01]  /*5b00*/  BSSY B1, `(.L_x_43) ;  /* 0x000000b000017945 */ /* 0x000fe20003800000 */
[----:B------:R-:W-:Y:S02]  /*5b10*/  ISETP.LT.OR P2, PT, R42, 0xa, !P0 ;  /* 0x0000000a2a00780c */ /* 0x000fe40004741670 */
[----:B------:R-:W-:-:S05]  /*5b20*/  F2FP.F16.E4M3.UNPACK_B R44, R44 ;  /* 0x0000002cff2c723e */ /* 0x000fca00020006ff */
[----:B------:R-:W-:-:S05]  /*5b30*/  HADD2.F32 R44, -RZ, R44.H0_H0 ;  /* 0x2000002cff2c7230 */ /* 0x000fca0000004100 */
[----:B0-----:R-:W-:Y:S01]  /*5b40*/  FMUL R45, R44, UR21 ;  /* 0x000000152c2d7c20 */ /* 0x001fe20008400000 */
[----:B------:R-:W-:-:S03]  /*5b50*/  PRMT R44, RZ, 0x7610, R44 ;  /* 0x00007610ff2c7816 */ /* 0x000fc6000000002c */
[----:B------:R-:W-:-:S05]  /*5b60*/  FFMA R45, R224, UR20, R45 ;  /* 0x00000014e02d7c23 */ /* 0x000fca000800002d */
[----:B------:R-:W-:-:S05]  /*5b70*/  F2FP.SATFINITE.E4M3.F32.PACK_AB_MERGE_C R45, RZ, R45, RZ ;  /* 0x0000002dff2d723e */ /* 0x000fca00048070ff */
[----:B------:R0:W-:Y:S01]  /*5b80*/  @!P3 STG.E.U8 desc[UR14][R24.64+0x8], R45 ;  /* 0x0000082d1800b986 */ /* 0x0001e2000c10110e */
[----:B------:R-:W-:Y:S05]  /*5b90*/  @P2 BRA `(.L_x_44) ;  /* 0x0000000000042947 */ /* 0x000fea0003800000 */
[----:B------:R0:W5:Y:S02]  /*5ba0*/  LDG.E.U8 R44, desc[UR14][R32.64+0x9] ;  /* 0x0000090e202c7981 */ /* 0x000164000c1e1100 */
.L_x_44:
[----:B------:R-:W-:Y:S05]  /*5bb0*/  BSYNC B1 ;  /* 0x0000000000017941 */ /* 0x000fea0003800000 */
.L_x_43:
        /* <DEDUP_REMOVED lines=12> */
.L_x_46:
[----:B------:R-:W-:Y:S05]  /*5c80*/  BSYNC B1 ;  /* 0x0000000000017941 */ /* 0x000fea0003800000 */
.L_x_45:
        /* <DEDUP_REMOVED lines=12> */
.L_x_48:
[----:B------:R-:W-:Y:S05]  /*5d50*/  BSYNC B1 ;  /* 0x0000000000017941 */ /* 0x000fea0003800000 */
.L_x_47:
        /* <DEDUP_REMOVED lines=12> */
.L_x_50:
[----:B------:R-:W-:Y:S05]  /*5e20*/  BSYNC B1 ;  /* 0x0000000000017941 */ /* 0x000fea0003800000 */
.L_x_49:
        /* <DEDUP_REMOVED lines=12> */
.L_x_52:
[----:B------:R-:W-:Y:S05]  /*5ef0*/  BSYNC B1 ;  /* 0x0000000000017941 */ /* 0x000fea0003800000 */
.L_x_51:
        /* <DEDUP_REMOVED lines=12> */
.L_x_54:
[----:B------:R-:W-:Y:S05]  /*5fc0*/  BSYNC B1 ;  /* 0x0000000000017941 */ /* 0x000fea0003800000 */
.L_x_53:
        /* <DEDUP_REMOVED lines=12> */
.L_x_56:
[----:B------:R-:W-:Y:S05]  /*6090*/  BSYNC B1 ;  /* 0x0000000000017941 */ /* 0x000fea0003800000 */
.L_x_55:
        /* <DEDUP_REMOVED lines=12> */
.L_x_58:
[----:B------:R-:W-:Y:S05]  /*6160*/  BSYNC B1 ;  /* 0x0000000000017941 */ /* 0x000fea0003800000 */
.L_x_57:
        /* <DEDUP_REMOVED lines=12> */
.L_x_60:
[----:B------:R-:W-:Y:S05]  /*6230*/  BSYNC B1 ;  /* 0x0000000000017941 */ /* 0x000fea0003800000 */
.L_x_59:
        /* <DEDUP_REMOVED lines=12> */
.L_x_62:
[----:B------:R-:W-:Y:S05]  /*6300*/  BSYNC B1 ;  /* 0x0000000000017941 */ /* 0x000fea0003800000 */
.L_x_61:
        /* <DEDUP_REMOVED lines=12> */
.L_x_64:
[----:B------:R-:W-:Y:S05]  /*63d0*/  BSYNC B1 ;  /* 0x0000000000017941 */ /* 0x000fea0003800000 */
.L_x_63:
        /* <DEDUP_REMOVED lines=12> */
.L_x_66:
[----:B------:R-:W-:Y:S05]  /*64a0*/  BSYNC B1 ;  /* 0x0000000000017941 */ /* 0x000fea0003800000 */
.L_x_65:
        /* <DEDUP_REMOVED lines=12> */
.L_x_68:
[----:B------:R-:W-:Y:S05]  /*6570*/  BSYNC B1 ;  /* 0x0000000000017941 */ /* 0x000fea0003800000 */
.L_x_67:
        /* <DEDUP_REMOVED lines=12> */
.L_x_70:
[----:B------:R-:W-:Y:S05]  /*6640*/  BSYNC B1 ;  /* 0x0000000000017941 */ /* 0x000fea0003800000 */
.L_x_69:
        /* <DEDUP_REMOVED lines=12> */
.L_x_72:
[----:B------:R-:W-:Y:S05]  /*6710*/  BSYNC B1 ;  /* 0x0000000000017941 */ /* 0x000fea0003800000 */
.L_x_71:
        /* <DEDUP_REMOVED lines=12> */
.L_x_74:
[----:B------:R-:W-:Y:S05]  /*67e0*/  BSYNC B1 ;  /* 0x0000000000017941 */ /* 0x000fea0003800000 */
.L_x_73:
        /* <DEDUP_REMOVED lines=12> */
.L_x_76:
[----:B------:R-:W-:Y:S05]  /*68b0*/  BSYNC B1 ;  /* 0x0000000000017941 */ /* 0x000fea0003800000 */
.L_x_75:
        /* <DEDUP_REMOVED lines=12> */
.L_x_78:
[----:B------:R-:W-:Y:S05]  /*6980*/  BSYNC B1 ;  /* 0x0000000000017941 */ /* 0x000fea0003800000 */
.L_x_77:
        /* <DEDUP_REMOVED lines=12> */
.L_x_80:
[----:B------:R-:W-:Y:S05]  /*6a50*/  BSYNC B1 ;  /* 0x0000000000017941 */ /* 0x000fea0003800000 */
.L_x_79:
        /* <DEDUP_REMOVED lines=12> */
.L_x_82:
[----:B------:R-:W-:Y:S05]  /*6b20*/  BSYNC B1 ;  /* 0x0000000000017941 */ /* 0x000fea0003800000 */
.L_x_81:
        /* <DEDUP_REMOVED lines=12> */
.L_x_84:
[----:B------:R-:W-:Y:S05]  /*6bf0*/  BSYNC B1 ;  /* 0x0000000000017941 */ /* 0x000fea0003800000 */
.L_x_83:
        /* <DEDUP_REMOVED lines=12> */
.L_x_86:
[----:B------:R-:W-:Y:S05]  /*6cc0*/  BSYNC B1 ;  /* 0x0000000000017941 */ /* 0x000fea0003800000 */
.L_x_85:
        /* <DEDUP_REMOVED lines=12> */
.L_x_88:
[----:B------:R-:W-:Y:S05]  /*6d90*/  BSYNC B1 ;  /* 0x0000000000017941 */ /* 0x000fea0003800000 */
.L_x_87:
        /* <DEDUP_REMOVED lines=12> */
.L_x_90:
[----:B------:R-:W-:Y:S05]  /*6e60*/  BSYNC B1 ;  /* 0x0000000000017941 */ /* 0x000fea0003800000 */
.L_x_89:
        /* <DEDUP_REMOVED lines=12> */
.L_x_92:
[----:B------:R-:W-:Y:S05]  /*6f30*/  BSYNC B1 ;  /* 0x0000000000017941 */ /* 0x000fea0003800000 */
.L_x_91:
        /* <DEDUP_REMOVED lines=12> */
.L_x_94:
[----:B------:R-:W-:Y:S05]  /*7000*/  BSYNC B1 ;  /* 0x0000000000017941 */ /* 0x000fea0003800000 */
.L_x_93:
        /* <DEDUP_REMOVED lines=12> */
.L_x_96:
[----:B------:R-:W-:Y:S05]  /*70d0*/  BSYNC B1 ;  /* 0x0000000000017941 */ /* 0x000fea0003800000 */
.L_x_95:
        /* <DEDUP_REMOVED lines=12> */
.L_x_98:
[----:B------:R-:W-:Y:S05]  /*71a0*/  BSYNC B1 ;  /* 0x0000000000017941 */ /* 0x000fea0003800000 */
.L_x_97:
        /* <DEDUP_REMOVED lines=12> */
.L_x_100:
[----:B------:R-:W-:Y:S05]  /*7270*/  BSYNC B1 ;  /* 0x0000000000017941 */ /* 0x000fea0003800000 */
.L_x_99:
        /* <DEDUP_REMOVED lines=12> */
.L_x_102:
[----:B------:R-:W-:Y:S05]  /*7340*/  BSYNC B1 ;  /* 0x0000000000017941 */ /* 0x000fea0003800000 */
.L_x_101:
        /* <DEDUP_REMOVED lines=12> */
.L_x_104:
[----:B------:R-:W-:Y:S05]  /*7410*/  BSYNC B1 ;  /* 0x0000000000017941 */ /* 0x000fea0003800000 */
.L_x_103:
        /* <DEDUP_REMOVED lines=12> */
.L_x_106:
[----:B------:R-:W-:Y:S05]  /*74e0*/  BSYNC B1 ;  /* 0x0000000000017941 */ /* 0x000fea0003800000 */
.L_x_105:
        /* <DEDUP_REMOVED lines=12> */
.L_x_108:
[----:B------:R-:W-:Y:S05]  /*75b0*/  BSYNC B1 ;  /* 0x0000000000017941 */ /* 0x000fea0003800000 */
.L_x_107:
        /* <DEDUP_REMOVED lines=12> */
.L_x_110:
[----:B------:R-:W-:Y:S05]  /*7680*/  BSYNC B1 ;  /* 0x0000000000017941 */ /* 0x000fea0003800000 */
.L_x_109:
        /* <DEDUP_REMOVED lines=12> */
.L_x_112:
[----:B------:R-:W-:Y:S05]  /*7750*/  BSYNC B1 ;  /* 0x0000000000017941 */ /* 0x000fea0003800000 */
.L_x_111:
        /* <DEDUP_REMOVED lines=12> */
.L_x_114:
[----:B------:R-:W-:Y:S05]  /*7820*/  BSYNC B1 ;  /* 0x0000000000017941 */ /* 0x000fea0003800000 */
.L_x_113:
        /* <DEDUP_REMOVED lines=12> */
.L_x_116:
[----:B------:R-:W-:Y:S05]  /*78f0*/  BSYNC B1 ;  /* 0x0000000000017941 */ /* 0x000fea0003800000 */
.L_x_115:
        /* <DEDUP_REMOVED lines=12> */
.L_x_118:
[----:B------:R-:W-:Y:S05]  /*79c0*/  BSYNC B1 ;  /* 0x0000000000017941 */ /* 0x000fea0003800000 */
.L_x_117:
        /* <DEDUP_REMOVED lines=12> */
.L_x_120:
[----:B------:R-:W-:Y:S05]  /*7a90*/  BSYNC B1 ;  /* 0x0000000000017941 */ /* 0x000fea0003800000 */
.L_x_119:
        /* <DEDUP_REMOVED lines=12> */
.L_x_122:
[----:B------:R-:W-:Y:S05]  /*7b60*/  BSYNC B1 ;  /* 0x0000000000017941 */ /* 0x000fea0003800000 */
.L_x_121:
        /* <DEDUP_REMOVED lines=12> */
.L_x_124:
[----:B------:R-:W-:Y:S05]  /*7c30*/  BSYNC B1 ;  /* 0x0000000000017941 */ /* 0x000fea0003800000 */
.L_x_123:
        /* <DEDUP_REMOVED lines=12> */
.L_x_126:
[----:B------:R-:W-:Y:S05]  /*7d00*/  BSYNC B1 ;  /* 0x0000000000017941 */ /* 0x000fea0003800000 */
.L_x_125:
        /* <DEDUP_REMOVED lines=12> */
.L_x_128:
[----:B------:R-:W-:Y:S05]  /*7dd0*/  BSYNC B1 ;  /* 0x0000000000017941 */ /* 0x000fea0003800000 */
.L_x_127:
        /* <DEDUP_REMOVED lines=12> */
.L_x_130:
[----:B------:R-:W-:Y:S05]  /*7ea0*/  BSYNC B1 ;  /* 0x0000000000017941 */ /* 0x000fea0003800000 */
.L_x_129:
        /* <DEDUP_REMOVED lines=12> */
.L_x_132:
[----:B------:R-:W-:Y:S05]  /*7f70*/  BSYNC B1 ;  /* 0x0000000000017941 */ /* 0x000fea0003800000 */
.L_x_131:
        /* <DEDUP_REMOVED lines=12> */
.L_x_134:
[----:B------:R-:W-:Y:S05]  /*8040*/  BSYNC B1 ;  /* 0x0000000000017941 */ /* 0x000fea0003800000 */
.L_x_133:
        /* <DEDUP_REMOVED lines=12> */
.L_x_136:
[----:B------:R-:W-:Y:S05]  /*8110*/  BSYNC B1 ;  /* 0x0000000000017941 */ /* 0x000fea0003800000 */
.L_x_135:
        /* <DEDUP_REMOVED lines=12> */
.L_x_138:
[----:B------:R-:W-:Y:S05]  /*81e0*/  BSYNC B1 ;  /* 0x0000000000017941 */ /* 0x000fea0003800000 */
.L_x_137:
        /* <DEDUP_REMOVED lines=12> */
.L_x_140:
[----:B------:R-:W-:Y:S05]  /*82b0*/  BSYNC B1 ;  /* 0x0000000000017941 */ /* 0x000fea0003800000 */
.L_x_139:
        /* <DEDUP_REMOVED lines=12> */
.L_x_142:
[----:B------:R-:W-:Y:S05]  /*8380*/  BSYNC B1 ;  /* 0x0000000000017941 */ /* 0x000fea0003800000 */
.L_x_141:
        /* <DEDUP_REMOVED lines=12> */
.L_x_144:
[----:B------:R-:W-:Y:S05]  /*8450*/  BSYNC B1 ;  /* 0x0000000000017941 */ /* 0x000fea0003800000 */
.L_x_143:
        /* <DEDUP_REMOVED lines=12> */
.L_x_146:
[----:B------:R-:W-:Y:S05]  /*8520*/  BSYNC B1 ;  /* 0x0000000000017941 */ /* 0x000fea0003800000 */
.L_x_145:
        /* <DEDUP_REMOVED lines=12> */
.L_x_148:
[----:B------:R-:W-:Y:S05]  /*85f0*/  BSYNC B1 ;  /* 0x0000000000017941 */ /* 0x000fea0003800000 */
.L_x_147:
        /* <DEDUP_REMOVED lines=12> */
.L_x_150:
[----:B------:R-:W-:Y:S05]  /*86c0*/  BSYNC B1 ;  /* 0x0000000000017941 */ /* 0x000fea0003800000 */
.L_x_149:
        /* <DEDUP_REMOVED lines=12> */
.L_x_152:
[----:B------:R-:W-:Y:S05]  /*8790*/  BSYNC B1 ;  /* 0x0000000000017941 */ /* 0x000fea0003800000 */
.L_x_151:
        /* <DEDUP_REMOVED lines=12> */
.L_x_154:
[----:B------:R-:W-:Y:S05]  /*8860*/  BSYNC B1 ;  /* 0x0000000000017941 */ /* 0x000fea0003800000 */
.L_x_153:
        /* <DEDUP_REMOVED lines=12> */
.L_x_156:
[----:B------:R-:W-:Y:S05]  /*8930*/  BSYNC B1 ;  /* 0x0000000000017941 */ /* 0x000fea0003800000 */
.L_x_155:
[----:B-----5:R-:W-:Y:S01]  /*8940*/  LOP3.LUT R44, R44, 0xff, RZ, 0xc0, !PT ;  /* 0x000000ff2c2c7812 */ /* 0x020fe200078ec0ff */
[----:B------:R-:W-:Y:S01]  /*8950*/  BSSY B1, `(.L_x_157) ;  /* 0x000000b000017945 */ /* 0x000fe20003800000 */
[----:B------:R-:W-:Y:S02]  /*8960*/  ISETP.LT.OR P2, PT, R42, 0x79, !P1 ;  /* 0x000000792a00780c */ /* 0x000fe40004f41670 */
[----:B------:R-:W-:Y:S02]  /*8970*/  F2FP.F16.E4M3.UNPACK_B R44, R44 ;  /* 0x0000002cff2c723e */ /* 0x000fe400020006ff */
[----:B0--3--:R-:W-:-:S03]  /*8980*/  PRMT R32, RZ, 0x7610, R32 ;  /* 0x00007610ff207816 */ /* 0x009fc60000000020 */
[----:B------:R-:W-:-:S05]  /*8990*/  HADD2.F32 R44, -RZ, R44.H0_H0 ;  /* 0x2000002cff2c7230 */ /* 0x000fca0000004100 */
[----:B------:R-:W-:-:S04]  /*89a0*/  FMUL R44, R44, UR21 ;  /* 0x000000152c2c7c20 */ /* 0x000fc80008400000 */
[----:B------:R-:W-:-:S05]  /*89b0*/  FFMA R44, R167, UR20, R44 ;  /* 0x00000014a72c7c23 */ /* 0x000fca000800002c */
[----:B------:R-:W-:-:S05]  /*89c0*/  F2FP.SATFINITE.E4M3.F32.PACK_AB_MERGE_C R33, RZ, R44, RZ ;  /* 0x0000002cff21723e */ /* 0x000fca00048070ff */
[----:B------:R0:W-:Y:S01]  /*89d0*/  @!P0 STG.E.U8 desc[UR14][R24.64+0x79], R33 ;  /* 0x0000792118008986 */ /* 0x0001e2000c10110e */
[----:B------:R-:W-:Y:S05]  /*89e0*/  @P2 BRA `(.L_x_158) ;  /* 0x0000000000042947 */ /* 0x000fea0003800000 */
[----:B------:R3:W5:Y:S02]  /*89f0*/  LDG.E.U8 R32, desc[UR14][R34.64+0x78] ;  /* 0x0000780e22207981 */ /* 0x000764000c1e1100 */
.L_x_158:
[----:B------:R-:W-:Y:S05]  /*8a00*/  BSYNC B1 ;  /* 0x0000000000017941 */ /* 0x000fea0003800000 */
.L_x_157:
[----:B-----5:R-:W-:Y:S01]  /*8a10*/  LOP3.LUT R32, R32, 0xff, RZ, 0xc0, !PT ;  /* 0x000000ff20207812 */ /* 0x020fe200078ec0ff */
[----:B------:R-:W-:Y:S01]  /*8a20*/  BSSY B1, `(.L_x_159) ;  /* 0x000000b000017945 */ /* 0x000fe20003800000 */
[----:B------:R-:W-:Y:S02]  /*8a30*/  ISETP.LT.OR P1, PT, R42, 0x7a, !P1 ;  /* 0x0000007a2a00780c */ /* 0x000fe40004f21670 */
[----:B------:R-:W-:Y:S02]  /*8a40*/  F2FP.F16.E4M3.UNPACK_B R32, R32 ;  /* 0x00000020ff20723e */ /* 0x000fe400020006ff */
[----:B0-2---:R-:W-:-:S03]  /*8a50*/  PRMT R24, RZ, 0x7610, R24 ;  /* 0x00007610ff187816 */ /* 0x005fc60000000018 */
[----:B------:R-:W-:-:S05]  /*8a60*/  HADD2.F32 R32, -RZ, R32.H0_H0 ;  /* 0x20000020ff207230 */ /* 0x000fca0000004100 */
[----:B------:R-:W-:-:S04]  /*8a70*/  FMUL R25, R32, UR21 ;  /* 0x0000001520197c20 */ /* 0x000fc80008400000 */
[----:B------:R-:W-:-:S05]  /*8a80*/  FFMA R25, R166, UR20, R25 ;  /* 0x00000014a6197c23 */ /* 0x000fca0008000019 */
[----:B------:R-:W-:-:S05]  /*8a90*/  F2FP.SATFINITE.E4M3.F32.PACK_AB_MERGE_C R25, RZ, R25, RZ ;  /* 0x00000019ff19723e */ /* 0x000fca00048070ff */
[----:B------:R0:W-:Y:S01]  /*8aa0*/  @!P2 STG.E.U8 desc[UR14][R26.64+0x78], R25 ;  /* 0x000078191a00a986 */ /* 0x0001e2000c10110e */
[----:B------:R-:W-:Y:S05]  /*8ab0*/  @P1 BRA `(.L_x_160) ;  /* 0x0000000000041947 */ /* 0x000fea0003800000 */
[----:B------:R2:W5:Y:S02]  /*8ac0*/  LDG.E.U8 R24, desc[UR14][R34.64+0x79] ;  /* 0x0000790e22187981 */ /* 0x000564000c1e1100 */
.L_x_160:
[----:B------:R-:W-:Y:S05]  /*8ad0*/  BSYNC B1 ;  /* 0x0000000000017941 */ /* 0x000fea0003800000 */
.L_x_159:
[----:B-----5:R-:W-:Y:S01]  /*8ae0*/  LOP3.LUT R24, R24, 0xff, RZ, 0xc0, !PT ;  /* 0x000000ff18187812 */ /* 0x020fe200078ec0ff */
[----:B------:R-:W-:Y:S01]  /*8af0*/  BSSY B1, `(.L_x_161) ;  /* 0x0000013000017945 */ /* 0x000fe20003800000 */
[----:B------:R-:W-:Y:S02]  /*8b00*/  IADD3 R33, P0, R43, 0x80, RZ ;  /* 0x000000802b217810 */ /* 0x000fe40007f1e0ff */
[----:B------:R-:W-:-:S03]  /*8b10*/  F2FP.F16.E4M3.UNPACK_B R24, R24 ;  /* 0x00000018ff18723e */ /* 0x000fc600020006ff */
[----:B0-----:R-:W-:Y:S01]  /*8b20*/  IMAD.X R25, RZ, RZ, R39, P0 ;  /* 0x000000ffff197224 */ /* 0x001fe200000e0627 */
[----:B------:R-:W-:Y:S01]  /*8b30*/  ISETP.GE.AND P0, PT, R41, 0x81, PT ;  /* 0x000000812900780c */ /* 0x000fe20003f06270 */
[----:B------:R-:W-:Y:S02]  /*8b40*/  HADD2.F32 R24, -RZ, R24.H0_H0 ;  /* 0x20000018ff187230 */ /* 0x000fe40000004100 */
[----:B--234-:R-:W-:Y:S01]  /*8b50*/  IMAD R34, R25, UR6, RZ ;  /* 0x0000000619227c24 */ /* 0x01cfe2000f8e02ff */
        /* <DEDUP_REMOVED lines=12> */
.L_x_162:
[----:B------:R-:W-:Y:S05]  /*8c20*/  BSYNC B1 ;  /* 0x0000000000017941 */ /* 0x000fea0003800000 */
.L_x_161:
[----:B-----5:R-:W-:Y:S01]  /*8c30*/  LOP3.LUT R32, R32, 0xff, RZ, 0xc0, !PT ;  /* 0x000000ff20207812 */ /* 0x020fe200078ec0ff */
[----:B------:R-:W-:Y:S01]  /*8c40*/  BSSY B1, `(.L_x_163) ;  /* 0x000000b000017945 */ /* 0x000fe20003800000 */
[----:B------:R-:W-:Y:S02]  /*8c50*/  ISETP.LT.OR P2, PT, R42, 0x2, !P0 ;  /* 0x000000022a00780c */ /* 0x000fe40004741670 */
[----:B------:R-:W-:Y:S02]  /*8c60*/  F2FP.F16.E4M3.UNPACK_B R32, R32 ;  /* 0x00000020ff20723e */ /* 0x000fe400020006ff */
[----:B0-----:R-:W-:-:S03]  /*8c70*/  PRMT R26, RZ, 0x7610, R26 ;  /* 0x00007610ff1a7816 */ /* 0x001fc6000000001a */
[----:B------:R-:W-:-:S05]  /*8c80*/  HADD2.F32 R32, -RZ, R32.H0_H0 ;  /* 0x20000020ff207230 */ /* 0x000fca0000004100 */
[----:B------:R-:W-:-:S04]  /*8c90*/  FMUL R27, R32, UR21 ;  /* 0x00000015201b7c20 */ /* 0x000fc80008400000 */
[----:B------:R-:W-:-:S05]  /*8ca0*/  FFMA R27, R164, UR20, R27 ;  /* 0x00000014a41b7c23 */ /* 0x000fca000800001b */
[----:B------:R-:W-:-:S05]  /*8cb0*/  F2FP.SATFINITE.E4M3.F32.PACK_AB_MERGE_C R27, RZ, R27, RZ ;  /* 0x0000001bff1b723e */ /* 0x000fca00048070ff */
[----:B------:R0:W-:Y:S01]  /*8cc0*/  @!P3 STG.E.U8 desc[UR14][R28.64], R27 ;  /* 0x0000001b1c00b986 */ /* 0x0001e2000c10110e */
[----:B------:R-:W-:Y:S05]  /*8cd0*/  @P2 BRA `(.L_x_164) ;  /* 0x0000000000042947 */ /* 0x000fea0003800000 */
[----:B------:R3:W5:Y:S02]  /*8ce0*/  LDG.E.U8 R26, desc[UR14][R24.64+0x1] ;  /* 0x0000010e181a7981 */ /* 0x000764000c1e1100 */
.L_x_164:
[----:B------:R-:W-:Y:S05]  /*8cf0*/  BSYNC B1 ;  /* 0x0000000000017941 */ /* 0x000fea0003800000 */
.L_x_163:
[----:B-----5:R-:W-:Y:S01]  /*8d00*/  LOP3.LUT R26, R26, 0xff, RZ, 0xc0, !PT ;  /* 0x000000ff1a1a7812 */ /* 0x020fe200078ec0ff */
[----:B------:R-:W-:Y:S01]  /*8d10*/  BSSY B1, `(.L_x_165) ;  /* 0x0000013000017945 */ /* 0x000fe20003800000 */
[----:B------:R-:W-:Y:S02]  /*8d20*/  IADD3 R43, P1, R43, 0x88, RZ ;  /* 0x000000882b2b7810 */ /* 0x000fe40007f3e0ff */
[----:B------:R-:W-:Y:S02]  /*8d30*/  F2FP.F16.E4M3.UNPACK_B R26, R26 ;  /* 0x0000001aff1a723e */ /* 0x000fe400020006ff */
[----:B------:R-:W-:Y:S01]  /*8d40*/  PRMT R32, RZ, 0x7610, R32 ;  /* 0x00007610ff207816 */ /* 0x000fe20000000020 */
[----:B------:R-:W-:Y:S01]  /*8d50*/  IMAD.X R38, RZ, RZ, R39, P1 ;  /* 0x000000ffff267224 */ /* 0x000fe200008e0627 */
[----:B------:R-:W-:Y:S01]  /*8d60*/  ISETP.GE.AND P1, PT, R41, 0x89, PT ;  /* 0x000000892900780c */ /* 0x000fe20003f26270 */
[----:B------:R-:W-:Y:S02]  /*8d70*/  HADD2.F32 R26, -RZ, R26.H0_H0 ;  /* 0x2000001aff1a7230 */ /* 0x000fe40000004100 */
[----:B------:R-:W-:Y:S01]  /*8d80*/  IMAD R38, R38, UR6, RZ ;  /* 0x0000000626267c24 */ /* 0x000fe2000f8e02ff */
[----:B------:R-:W-:Y:S01]  /*8d90*/  ISETP.LT.OR P5, PT, R42, 0x1, !P1 ;  /* 0x000000012a00780c */ /* 0x000fe20004fa1670 */
[----:B------:R-:W-:-:S04]  /*8da0*/  IMAD.WIDE.U32 R36, R43, UR6, R36 ;  /* 0x000000062b247c25 */ /* 0x000fc8000f8e0024 */
[----:B------:R-:W-:Y:S01]  /*8db0*/  FMUL R26, R26, UR21 ;  /* 0x000000151a1a7c20 */ /* 0x000fe20008400000 */
[----:B------:R-:W-:-:S03]  /*8dc0*/  IMAD R43, R43, UR7, R38 ;  /* 0x000000072b2b7c24 */ /* 0x000fc6000f8e0226 */
[----:B------:R-:W-:Y:S01]  /*8dd0*/  FFMA R163, R163, UR20, R26 ;  /* 0x00000014a3a37c23 */ /* 0x000fe2000800001a */
[----:B------:R-:W-:-:S04]  /*8de0*/  IADD3 R26, P3, R36, UR10, RZ ;  /* 0x0000000a241a7c10 */ /* 0x000fc8000ff7e0ff */
[----:B------:R-:W-:Y:S02]  /*8df0*/  F2FP.SATFINITE.E4M3.F32.PACK_AB_MERGE_C R163, RZ, R163, RZ ;  /* 0x000000a3ffa3723e */ /* 0x000fe400048070ff */
[----:B0-----:R-:W-:-:S03]  /*8e00*/  IADD3.X R27, R37, UR11, R43, P3, !PT ;  /* 0x0000000b251b7c10 */ /* 0x001fc60009ffe42b */
[----:B------:R0:W-:Y:S01]  /*8e10*/  @!P2 STG.E.U8 desc[UR14][R28.64+0x1], R163 ;  /* 0x000001a31c00a986 */ /* 0x0001e2000c10110e */
[----:B------:R-:W-:Y:S05]  /*8e20*/  @P5 BRA `(.L_x_166) ;  /* 0x0000000000045947 */ /* 0x000fea0003800000 */
[----:B------:R4:W5:Y:S02]  /*8e30*/  LDG.E.U8 R32, desc[UR14][R26.64] ;  /* 0x0000000e1a207981 */ /* 0x000964000c1e1100 */
.L_x_166:
[----:B------:R-:W-:Y:S05]  /*8e40*/  BSYNC B1 ;  /* 0x0000000000017941 */ /* 0x000fea0003800000 */
.L_x_165:
        /* <DEDUP_REMOVED lines=12> */
.L_x_168:
[----:B------:R-:W-:Y:S05]  /*8f10*/  BSYNC B1 ;  /* 0x0000000000017941 */ /* 0x000fea0003800000 */
.L_x_167:
        /* <DEDUP_REMOVED lines=12> */
.L_x_170:
[----:B------:R-:W-:Y:S05]  /*8fe0*/  BSYNC B1 ;  /* 0x0000000000017941 */ /* 0x000fea0003800000 */
.L_x_169:
        /* <DEDUP_REMOVED lines=12> */
.L_x_172:
[----:B------:R-:W-:Y:S05]  /*90b0*/  BSYNC B1 ;  /* 0x0000000000017941 */ /* 0x000fea0003800000 */
.L_x_171:
        /* <DEDUP_REMOVED lines=12> */
.L_x_174:
[----:B------:R-:W-:Y:S05]  /*9180*/  BSYNC B1 ;  /* 0x0000000000017941 */ /* 0x000fea0003800000 */
.L_x_173:
        /* <DEDUP_REMOVED lines=12> */
.L_x_176:
[----:B------:R-:W-:Y:S05]  /*9250*/  BSYNC B1 ;  /* 0x0000000000017941 */ /* 0x000fea0003800000 */
.L_x_175:
        /* <DEDUP_REMOVED lines=12> */
.L_x_178:
[----:B------:R-:W-:Y:S05]  /*9320*/  BSYNC B1 ;  /* 0x0000000000017941 */ /* 0x000fea0003800000 */
.L_x_177:
        /* <DEDUP_REMOVED lines=12> */
.L_x_180:
[----:B------:R-:W-:Y:S05]  /*93f0*/  BSYNC B1 ;  /* 0x0000000000017941 */ /* 0x000fea0003800000 */
.L_x_179:
        /* <DEDUP_REMOVED lines=12> */
.L_x_182:
[----:B------:R-:W-:Y:S05]  /*94c0*/  BSYNC B1 ;  /* 0x0000000000017941 */ /* 0x000fea0003800000 */
.L_x_181:
        /* <DEDUP_REMOVED lines=12> */
.L_x_184:
[----:B------:R-:W-:Y:S05]  /*9590*/  BSYNC B1 ;  /* 0x0000000000017941 */ /* 0x000fea0003800000 */
.L_x_183:
        /* <DEDUP_REMOVED lines=12> */
.L_x_186:
[----:B------:R-:W-:Y:S05]  /*9660*/  BSYNC B1 ;  /* 0x0000000000017941 */ /* 0x000fea0003800000 */
.L_x_185:
        /* <DEDUP_REMOVED lines=12> */
.L_x_188:
[----:B------:R-:W-:Y:S05]  /*9730*/  BSYNC B1 ;  /* 0x0000000000017941 */ /* 0x000fea0003800000 */
.L_x_187:
[----:B-----5:R-:W-:Y:S01]  /*9740*/  LOP3.LUT R32, R32, 0xff, RZ, 0xc0, !PT ;  /* 0x000000ff20207812 */ /* 0x020fe200078ec0ff */
[----:B------:R-:W-:Y:S01]  /*9750*/  BSSY B1, `(.L_x_189) ;  /* 0x000000b000017945 */ /* 0x000fe20003800000 */
[----:B------:R-:W-:Y:S02]  /*9760*/  ISETP.LT.OR P3, PT, R42, 0x19, !P1 ;  /* 0x000000192a00780c */ /* 0x000fe40004f61670 */
[----:B------:R-:W-:-:S05]  /*9770*/  F2FP.F16.E4M3.UNPACK_B R32, R32 ;  /* 0x00000020ff20723e */ /* 0x000fca00020006ff */
[----:B------:R-:W-:-:S05]  /*9780*/  HADD2.F32 R32, -RZ, R32.H0_H0 ;  /* 0x20000020ff207230 */ /* 0x000fca0000004100 */
[----:B------:R-:W-:-:S04]  /*9790*/  FMUL R32, R32, UR21 ;  /* 0x0000001520207c20 */ /* 0x000fc80008400000 */
[----:B------:R-:W-:Y:S01]  /*97a0*/  FFMA R32, R23, UR20, R32 ;  /* 0x0000001417207c23 */ /* 0x000fe20008000020 */
[----:B------:R-:W-:-:S04]  /*97b0*/  PRMT R23, RZ, 0x7610, R23 ;  /* 0x00007610ff177816 */ /* 0x000fc80000000017 */
[----:B0-----:R-:W-:-:S05]  /*97c0*/  F2FP.SATFINITE.E4M3.F32.PACK_AB_MERGE_C R33, RZ, R32, RZ ;  /* 0x00000020ff21723e */ /* 0x001fca00048070ff */
[----:B------:R0:W-:Y:S01]  /*97d0*/  @!P2 STG.E.U8 desc[UR14][R28.64+0x19], R33 ;  /* 0x000019211c00a986 */ /* 0x0001e2000c10110e */
[----:B------:R-:W-:Y:S05]  /*97e0*/  @P3 BRA `(.L_x_190) ;  /* 0x0000000000043947 */ /* 0x000fea0003800000 */
[----:B------:R0:W5:Y:S02]  /*97f0*/  LDG.E.U8 R23, desc[UR14][R26.64+0x18] ;  /* 0x0000180e1a177981 */ /* 0x000164000c1e1100 */
.L_x_190:
[----:B------:R-:W-:Y:S05]  /*9800*/  BSYNC B1 ;  /* 0x0000000000017941 */ /* 0x000fea0003800000 */
.L_x_189:
        /* <DEDUP_REMOVED lines=8> */
[----:B------:R-:W-:-:S05]  /*9890*/  F2FP.SATFINITE.E4M3.F32.PACK_AB_MERGE_C R23, RZ, R23, RZ ;  /* 0x00000017ff17723e */ /* 0x000fca00048070ff */
[----:B------:R0:W-:Y:S01]  /*98a0*/  @!P3 STG.E.U8 desc[UR14][R30.64+0x18], R23 ;  /* 0x000018171e00b986 */ /* 0x0001e2000c10110e */
[----:B------:R-:W-:Y:S05]  /*98b0*/  @P2 BRA `(.L_x_192) ;  /* 0x0000000000042947 */ /* 0x000fea0003800000 */
[----:B------:R0:W5:Y:S02]  /*98c0*/  LDG.E.U8 R22, desc[UR14][R26.64+0x19] ;  /* 0x0000190e1a167981 */ /* 0x000164000c1e1100 */
.L_x_192:
[----:B------:R-:W-:Y:S05]  /*98d0*/  BSYNC B1 ;  /* 0x0000000000017941 */ /* 0x000fea0003800000 */
.L_x_191:
        /* <DEDUP_REMOVED lines=12> */
.L_x_194:
[----:B------:R-:W-:Y:S05]  /*99a0*/  BSYNC B1 ;  /* 0x0000000000017941 */ /* 0x000fea0003800000 */
.L_x_193:
        /* <DEDUP_REMOVED lines=12> */
.L_x_196:
[----:B------:R-:W-:Y:S05]  /*9a70*/  BSYNC B1 ;  /* 0x0000000000017941 */ /* 0x000fea0003800000 */
.L_x_195:
        /* <DEDUP_REMOVED lines=12> */
.L_x_198:
[----:B------:R-:W-:Y:S05]  /*9b40*/  BSYNC B1 ;  /* 0x0000000000017941 */ /* 0x000fea0003800000 */
.L_x_197:
        /* <DEDUP_REMOVED lines=12> */
.L_x_200:
[----:B------:R-:W-:Y:S05]  /*9c10*/  BSYNC B1 ;  /* 0x0000000000017941 */ /* 0x000fea0003800000 */
.L_x_199:
        /* <DEDUP_REMOVED lines=12> */
.L_x_202:
[----:B------:R-:W-:Y:S05]  /*9ce0*/  BSYNC B1 ;  /* 0x0000000000017941 */ /* 0x000fea0003800000 */
.L_x_201:
        /* <DEDUP_REMOVED lines=12> */
.L_x_204:
[----:B------:R-:W-:Y:S05]  /*9db0*/  BSYNC B1 ;  /* 0x0000000000017941 */ /* 0x000fea0003800000 */
.L_x_203:
        /* <DEDUP_REMOVED lines=12> */
.L_x_206:
[----:B------:R-:W-:Y:S05]  /*9e80*/  BSYNC B1 ;  /* 0x0000000000017941 */ /* 0x000fea0003800000 */
.L_x_205:
        /* <DEDUP_REMOVED lines=12> */
.L_x_208:
[----:B------:R-:W-:Y:S05]  /*9f50*/  BSYNC B1 ;  /* 0x0000000000017941 */ /* 0x000fea0003800000 */
.L_x_207:
        /* <DEDUP_REMOVED lines=12> */
.L_x_210:
[----:B------:R-:W-:Y:S05]  /*a020*/  BSYNC B1 ;  /* 0x0000000000017941 */ /* 0x000fea0003800000 */
.L_x_209:
        /* <DEDUP_REMOVED lines=12> */
.L_x_212:
[----:B------:R-:W-:Y:S05]  /*a0f0*/  BSYNC B1 ;  /* 0x0000000000017941 */ /* 0x000fea0003800000 */
.L_x_211:
        /* <DEDUP_REMOVED lines=12> */
.L_x_214:
[----:B------:R-:W-:Y:S05]  /*a1c0*/  BSYNC B1 ;  /* 0x0000000000017941 */ /* 0x000fea0003800000 */
.L_x_213:
        /* <DEDUP_REMOVED lines=12> */
.L_x_216:
[----:B------:R-:W-:Y:S05]  /*a290*/  BSYNC B1 ;  /* 0x0000000000017941 */ /* 0x000fea0003800000 */
.L_x_215:
        /* <DEDUP_REMOVED lines=12> */
.L_x_218:
[----:B------:R-:W-:Y:S05]  /*a360*/  BSYNC B1 ;  /* 0x0000000000017941 */ /* 0x000fea0003800000 */
.L_x_217:
        /* <DEDUP_REMOVED lines=12> */
.L_x_220:
[----:B------:R-:W-:Y:S05]  /*a430*/  BSYNC B1 ;  /* 0x0000000000017941 */ /* 0x000fea0003800000 */
.L_x_219:
        /* <DEDUP_REMOVED lines=12> */
.L_x_222:
[----:B------:R-:W-:Y:S05]  /*a500*/  BSYNC B1 ;  /* 0x0000000000017941 */ /* 0x000fea0003800000 */
.L_x_221:
        /* <DEDUP_REMOVED lines=12> */
.L_x_224:
[----:B------:R-:W-:Y:S05]  /*a5d0*/  BSYNC B1 ;  /* 0x0000000000017941 */ /* 0x000fea0003800000 */
.L_x_223:
        /* <DEDUP_REMOVED lines=12> */
.L_x_226:
[----:B------:R-:W-:Y:S05]  /*a6a0*/  BSYNC B1 ;  /* 0x0000000000017941 */ /* 0x000fea0003800000 */
.L_x_225:
        /* <DEDUP_REMOVED lines=12> */
.L_x_228:
[----:B------:R-:W-:Y:S05]  /*a770*/  BSYNC B1 ;  /* 0x0000000000017941 */ /* 0x000fea0003800000 */
.L_x_227:
        /* <DEDUP_REMOVED lines=12> */
.L_x_230:
[----:B------:R-:W-:Y:S05]  /*a840*/  BSYNC B1 ;  /* 0x0000000000017941 */ /* 0x000fea0003800000 */
.L_x_229:
        /* <DEDUP_REMOVED lines=12> */
.L_x_232:
[----:B------:R-:W-:Y:S05]  /*a910*/  BSYNC B1 ;  /* 0x0000000000017941 */ /* 0x000fea0003800000 */
.L_x_231:
[----:B-----5:R-:W-:Y:S01]  /*a920*/  LOP3.LUT R2, R2, 0xff, RZ, 0xc0, !PT ;  /* 0x000000ff02027812 */ /* 0x020fe200078ec0ff */
[----:B------:R-:W-:Y:S01]  /*a930*/  BSSY B1, `(.L_x_233) ;  /* 0x000000b000017945 */ /* 0x000fe20003800000 */
[----:B------:R-:W-:Y:S02]  /*a940*/  ISETP.LT.OR P3, PT, R42, 0x49, !P0 ;  /* 0x000000492a00780c */ /* 0x000fe40004761670 */
[----:B------:R-:W-:-:S05]  /*a950*/  F2FP.F16.E4M3.UNPACK_B R2, R2 ;  /* 0x00000002ff02723e */ /* 0x000fca00020006ff */
[----:B------:R-:W-:-:S05]  /*a960*/  HADD2.F32 R2, -RZ, R2.H0_H0 ;  /* 0x20000002ff027230 */ /* 0x000fca0000004100 */
[----:B0-----:R-:W-:-:S04]  /*a970*/  FMUL R3, R2, UR21 ;  /* 0x0000001502037c20 */ /* 0x001fc80008400000 */
[----:B------:R-:W-:Y:S01]  /*a980*/  FFMA R3, R0, UR20, R3 ;  /* 0x0000001400037c23 */ /* 0x000fe20008000003 */
[----:B------:R-:W-:-:S04]  /*a990*/  PRMT R0, RZ, 0x7610, R0 ;  /* 0x00007610ff007816 */ /* 0x000fc80000000000 */
[----:B------:R-:W-:-:S05]  /*a9a0*/  F2FP.SATFINITE.E4M3.F32.PACK_AB_MERGE_C R3, RZ, R3, RZ ;  /* 0x00000003ff03723e */ /* 0x000fca00048070ff */
[----:B------:R0:W-:Y:S01]  /*a9b0*/  @!P2 STG.E.U8 desc[UR14][R30.64+0x41], R3 ;  /* 0x000041031e00a986 */ /* 0x0001e2000c10110e */
[----:B------:R-:W-:Y:S05]  /*a9c0*/  @P3 BRA `(.L_x_234) ;  /* 0x0000000000043947 */ /* 0x000fea0003800000 */
[----:B------:R0:W5:Y:S02]  /*a9d0*/  LDG.E.U8 R0, desc[UR14][R24.64+0x48] ;  /* 0x0000480e18007981 */ /* 0x000164000c1e1100 */
.L_x_234:
[----:B------:R-:W-:Y:S05]  /*a9e0*/  BSYNC B1 ;  /* 0x0000000000017941 */ /* 0x000fea0003800000 */
.L_x_233:
[----:B------:R-:W2:Y:S01]  /*a9f0*/  LDL.LU R2, [R1] ;  /* 0x0000000001027983 */ /* 0x000ea20000300800 */
[----:B-----5:R-:W-:Y:S01]  /*aa00*/  LOP3.LUT R0, R0, 0xff, RZ, 0xc0, !PT ;  /* 0x000000ff00007812 */ /* 0x020fe200078ec0ff */
[----:B------:R-:W-:Y:S01]  /*aa10*/  BSSY B1, `(.L_x_235) ;  /* 0x000000b000017945 */ /* 0x000fe20003800000 */
[----:B------:R-:W-:Y:S02]  /*aa20*/  ISETP.LT.OR P2, PT, R42, 0x4a, !P0 ;  /* 0x0000004a2a00780c */ /* 0x000fe40004741670 */
[----:B------:R-:W-:-:S05]  /*aa30*/  F2FP.F16.E4M3.UNPACK_B R0, R0 ;  /* 0x00000000ff00723e */ /* 0x000fca00020006ff */
[----:B------:R-:W-:-:S05]  /*aa40*/  HADD2.F32 R0, -RZ, R0.H0_H0 ;  /* 0x20000000ff007230 */ /* 0x000fca0000004100 */
[----:B------:R-:W-:-:S04]  /*aa50*/  FMUL R0, R0, UR21 ;  /* 0x0000001500007c20 */ /* 0x000fc80008400000 */
[----:B--2---:R-:W-:-:S05]  /*aa60*/  FFMA R0, R2, UR20, R0 ;  /* 0x0000001402007c23 */ /* 0x004fca0008000000 */
[----:B0-----:R-:W-:Y:S02]  /*aa70*/  F2FP.SATFINITE.E4M3.F32.PACK_AB_MERGE_C R3, RZ, R0, RZ ;  /* 0x00000000ff03723e */ /* 0x001fe400048070ff */
[----:B------:R-:W-:-:S03]  /*aa80*/  PRMT R0, RZ, 0x7610, R0 ;  /* 0x00007610ff007816 */ /* 0x000fc60000000000 */
[----:B------:R0:W-:Y:S01]  /*aa90*/  @!P3 STG.E.U8 desc[UR14][R28.64+0x48], R3 ;  /* 0x000048031c00b986 */ /* 0x0001e2000c10110e */
[----:B------:R-:W-:Y:S05]  /*aaa0*/  @P2 BRA `(.L_x_236) ;  /* 0x0000000000042947 */ /* 0x000fea0003800000 */
[----:B------:R2:W5:Y:S02]  /*aab0*/  LDG.E.U8 R0, desc[UR14][R24.64+0x49] ;  /* 0x0000490e18007981 */ /* 0x000564000c1e1100 */
.L_x_236:
[----:B------:R-:W-:Y:S05]  /*aac0*/  BSYNC B1 ;  /* 0x0000000000017941 */ /* 0x000fea0003800000 */
.L_x_235:
[----:B------:R-:W3:Y:S01]  /*aad0*/  LDL.LU R2, [R1+0x4] ;  /* 0x0000040001027983 */ /* 0x000ee20000300800 */
[----:B-----5:R-:W-:Y:S01]  /*aae0*/  LOP3.LUT R0, R0, 0xff, RZ, 0xc0, !PT ;  /* 0x000000ff00007812 */ /* 0x020fe200078ec0ff */
[----:B------:R-:W-:Y:S01]  /*aaf0*/  BSSY B1, `(.L_x_237) ;  /* 0x000000b000017945 */ /* 0x000fe20003800000 */
[----:B------:R-:W-:Y:S02]  /*ab00*/  ISETP.LT.OR P3, PT, R42, 0x49, !P1 ;  /* 0x000000492a00780c */ /* 0x000fe40004f61670 */
[----:B------:R-:W-:-:S05]  /*ab10*/  F2FP.F16.E4M3.UNPACK_B R0, R0 ;  /* 0x00000000ff00723e */ /* 0x000fca00020006ff */
[----:B------:R-:W-:-:S05]  /*ab20*/  HADD2.F32 R0, -RZ, R0.H0_H0 ;  /* 0x20000000ff007230 */ /* 0x000fca0000004100 */
[----:B------:R-:W-:-:S04]  /*ab30*/  FMUL R0, R0, UR21 ;  /* 0x0000001500007c20 */ /* 0x000fc80008400000 */
[----:B---3--:R-:W-:-:S05]  /*ab40*/  FFMA R0, R2, UR20, R0 ;  /* 0x0000001402007c23 */ /* 0x008fca0008000000 */
[----:B0-----:R-:W-:Y:S02]  /*ab50*/  F2FP.SATFINITE.E4M3.F32.PACK_AB_MERGE_C R3, RZ, R0, RZ ;  /* 0x00000000ff03723e */ /* 0x001fe400048070ff */
[----:B------:R-:W-:-:S03]  /*ab60*/  PRMT R0, RZ, 0x7610, R0 ;  /* 0x00007610ff007816 */ /* 0x000fc60000000000 */
[----:B------:R0:W-:Y:S01]  /*ab70*/  @!P2 STG.E.U8 desc[UR14][R28.64+0x49], R3 ;  /* 0x000049031c00a986 */ /* 0x0001e2000c10110e */
[----:B------:R-:W-:Y:S05]  /*ab80*/  @P3 BRA `(.L_x_238) ;  /* 0x0000000000043947 */ /* 0x000fea0003800000 */
[----:B------:R3:W5:Y:S02]  /*ab90*/  LDG.E.U8 R0, desc[UR14][R26.64+0x48] ;  /* 0x0000480e1a007981 */ /* 0x000764000c1e1100 */
.L_x_238:
[----:B------:R-:W-:Y:S05]  /*aba0*/  BSYNC B1 ;  /* 0x0000000000017941 */ /* 0x000fea0003800000 */
.L_x_237:
[----:B------:R-:W2:Y:S01]  /*abb0*/  LDL.LU R2, [R1+0x8] ;  /* 0x0000080001027983 */ /* 0x000ea20000300800 */
        /* <DEDUP_REMOVED lines=12> */
.L_x_240:
[----:B------:R-:W-:Y:S05]  /*ac80*/  BSYNC B1 ;  /* 0x0000000000017941 */ /* 0x000fea0003800000 */
.L_x_239:
        /* <DEDUP_REMOVED lines=13> */
.L_x_242:
[----:B------:R-:W-:Y:S05]  /*ad60*/  BSYNC B1 ;  /* 0x0000000000017941 */ /* 0x000fea0003800000 */
.L_x_241:
        /* <DEDUP_REMOVED lines=13> */
.L_x_244:
[----:B------:R-:W-:Y:S05]  /*ae40*/  BSYNC B1 ;  /* 0x0000000000017941 */ /* 0x000fea0003800000 */
.L_x_243:
        /* <DEDUP_REMOVED lines=13> */
.L_x_246:
[----:B------:R-:W-:Y:S05]  /*af20*/  BSYNC B1 ;  /* 0x0000000000017941 */ /* 0x000fea0003800000 */
.L_x_245:
        /* <DEDUP_REMOVED lines=13> */
.L_x_248:
[----:B------:R-:W-:Y:S05]  /*b000*/  BSYNC B1 ;  /* 0x0000000000017941 */ /* 0x000fea0003800000 */
.L_x_247:
        /* <DEDUP_REMOVED lines=13> */
.L_x_250:
[----:B------:R-:W-:Y:S05]  /*b0e0*/  BSYNC B1 ;  /* 0x0000000000017941 */ /* 0x000fea0003800000 */
.L_x_249:
        /* <DEDUP_REMOVED lines=13> */
.L_x_252:
[----:B------:R-:W-:Y:S05]  /*b1c0*/  BSYNC B1 ;  /* 0x0000000000017941 */ /* 0x000fea0003800000 */
.L_x_251:
        /* <DEDUP_REMOVED lines=13> */
.L_x_254:
[----:B------:R-:W-:Y:S05]  /*b2a0*/  BSYNC B1 ;  /* 0x0000000000017941 */ /* 0x000fea0003800000 */
.L_x_253:
        /* <DEDUP_REMOVED lines=13> */
.L_x_256:
[----:B------:R-:W-:Y:S05]  /*b380*/  BSYNC B1 ;  /* 0x0000000000017941 */ /* 0x000fea0003800000 */
.L_x_255:
        /* <DEDUP_REMOVED lines=13> */
.L_x_258:
[----:B------:R-:W-:Y:S05]  /*b460*/  BSYNC B1 ;  /* 0x0000000000017941 */ /* 0x000fea0003800000 */
.L_x_257:
        /* <DEDUP_REMOVED lines=13> */
.L_x_260:
[----:B------:R-:W-:Y:S05]  /*b540*/  BSYNC B1 ;  /* 0x0000000000017941 */ /* 0x000fea0003800000 */
.L_x_259:
        /* <DEDUP_REMOVED lines=13> */
.L_x_262:
[----:B------:R-:W-:Y:S05]  /*b620*/  BSYNC B1 ;  /* 0x0000000000017941 */ /* 0x000fea0003800000 */
.L_x_261:
        /* <DEDUP_REMOVED lines=13> */
.L_x_264:
[----:B------:R-:W-:Y:S05]  /*b700*/  BSYNC B1 ;  /* 0x0000000000017941 */ /* 0x000fea0003800000 */
.L_x_263:
        /* <DEDUP_REMOVED lines=13> */
.L_x_266:
[----:B------:R-:W-:Y:S05]  /*b7e0*/  BSYNC B1 ;  /* 0x0000000000017941 */ /* 0x000fea0003800000 */
.L_x_265:
        /* <DEDUP_REMOVED lines=13> */
.L_x_268:
[----:B------:R-:W-:Y:S05]  /*b8c0*/  BSYNC B1 ;  /* 0x0000000000017941 */ /* 0x000fea0003800000 */
.L_x_267:
        /* <DEDUP_REMOVED lines=13> */
.L_x_270:
[----:B------:R-:W-:Y:S05]  /*b9a0*/  BSYNC B1 ;  /* 0x0000000000017941 */ /* 0x000fea0003800000 */
.L_x_269:
        /* <DEDUP_REMOVED lines=13> */
.L_x_272:
[----:B------:R-:W-:Y:S05]  /*ba80*/  BSYNC B1 ;  /* 0x0000000000017941 */ /* 0x000fea0003800000 */
.L_x_271:
        /* <DEDUP_REMOVED lines=13> */
.L_x_274:
[----:B------:R-:W-:Y:S05]  /*bb60*/  BSYNC B1 ;  /* 0x0000000000017941 */ /* 0x000fea0003800000 */
.L_x_273:
        /* <DEDUP_REMOVED lines=13> */
.L_x_276:
[----:B------:R-:W-:Y:S05]  /*bc40*/  BSYNC B1 ;  /* 0x0000000000017941 */ /* 0x000fea0003800000 */
.L_x_275:
        /* <DEDUP_REMOVED lines=13> */
.L_x_278:
[----:B------:R-:W-:Y:S05]  /*bd20*/  BSYNC B1 ;  /* 0x0000000000017941 */ /* 0x000fea0003800000 */
.L_x_277:
        /* <DEDUP_REMOVED lines=13> */
.L_x_280:
[----:B------:R-:W-:Y:S05]  /*be00*/  BSYNC B1 ;  /* 0x0000000000017941 */ /* 0x000fea0003800000 */
.L_x_279:
        /* <DEDUP_REMOVED lines=13> */
.L_x_282:
[----:B------:R-:W-:Y:S05]  /*bee0*/  BSYNC B1 ;  /* 0x0000000000017941 */ /* 0x000fea0003800000 */
.L_x_281:
        /* <DEDUP_REMOVED lines=13> */
.L_x_284:
[----:B------:R-:W-:Y:S05]  /*bfc0*/  BSYNC B1 ;  /* 0x0000000000017941 */ /* 0x000fea0003800000 */
.L_x_283:
        /* <DEDUP_REMOVED lines=13> */
.L_x_286:
[----:B------:R-:W-:Y:S05]  /*c0a0*/  BSYNC B1 ;  /* 0x0000000000017941 */ /* 0x000fea0003800000 */
.L_x_285:
        /* <DEDUP_REMOVED lines=13> */
.L_x_288:
[----:B------:R-:W-:Y:S05]  /*c180*/  BSYNC B1 ;  /* 0x0000000000017941 */ /* 0x000fea0003800000 */
.L_x_287:
[----:B------:R-:W-:Y:S05]  /*c190*/  @P1 BRA `(.L_x_289) ;  /* 0x0000002000a41947 */ /* 0x000fea0003800000 */
[----:B------:R-:W2:Y:S01]  /*c1a0*/  LDL.LU R2, [R1+0x6c] ;  /* 0x00006c0001027983 */ /* 0x000ea20000300800 */
[----:B-----5:R-:W-:-:S04]  /*c1b0*/  LOP3.LUT R0, R0, 0xff, RZ, 0xc0, !PT ;  /* 0x000000ff00007812 */ /* 0x020fc800078ec0ff */
[----:B------:R-:W-:-:S05]  /*c1c0*/  F2FP.F16.E4M3.UNPACK_B R0, R0 ;  /* 0x00000000ff00723e */ /* 0x000fca00020006ff */
[----:B------:R-:W-:-:S05]  /*c1d0*/  HADD2.F32 R0, -RZ, R0.H0_H0 ;  /* 0x20000000ff007230 */ /* 0x000fca0000004100 */
[----:B------:R-:W-:-:S04]  /*c1e0*/  FMUL R0, R0, UR21 ;  /* 0x0000001500007c20 */ /* 0x000fc80008400000 */
[----:B--2---:R-:W-:-:S05]  /*c1f0*/  FFMA R0, R2, UR20, R0 ;  /* 0x0000001402007c23 */ /* 0x004fca0008000000 */
[----:B0-----:R-:W-:-:S05]  /*c200*/  F2FP.SATFINITE.E4M3.F32.PACK_AB_MERGE_C R3, RZ, R0, RZ ;  /* 0x00000000ff03723e */ /* 0x001fca00048070ff */
[----:B------:R0:W-:Y:S01]  /*c210*/  STG.E.U8 desc[UR14][R30.64+0x79], R3 ;  /* 0x000079031e007986 */ /* 0x0001e2000c10110e */
[----:B------:R-:W-:Y:S05]  /*c220*/  BRA `(.L_x_289) ;  /* 0x0000002000807947 */ /* 0x000fea0003800000 */
.L_x_32:
[----:B------:R-:W-:Y:S01]  /*c230*/  ISETP.GE.AND P3, PT, R41, 0x1, PT ;  /* 0x000000012900780c */ /* 0x000fe20003f66270 */
[----:B------:R-:W-:Y:S01]  /*c240*/  FMUL R227, R227, UR20 ;  /* 0x00000014e3e37c20 */ /* 0x000fe20008400000 */
[----:B------:R-:W-:Y:S01]  /*c250*/  ISETP.GE.AND P2, PT, R41, 0x9, PT ;  /* 0x000000092900780c */ /* 0x000fe20003f46270 */
[----:B------:R-:W-:Y:S01]  /*c260*/  FMUL R228, R228, UR20 ;  /* 0x00000014e4e47c20 */ /* 0x000fe20008400000 */
[C---:B------:R-:W-:Y:S01]  /*c270*/  ISETP.LT.OR P0, PT, R42.reuse, 0x1, !P3 ;  /* 0x000000012a00780c */ /* 0x040fe20005f01670 */
[----:B------:R-:W-:Y:S01]  /*c280*/  FMUL R225, R225, UR20 ;  /* 0x00000014e1e17c20 */ /* 0x000fe20008400000 */
[----:B------:R-:W-:Y:S01]  /*c290*/  ISETP.LT.OR P1, PT, R42, 0x2, !P3 ;  /* 0x000000022a00780c */ /* 0x000fe20005f21670 */
[----:B------:R-:W-:Y:S01]  /*c2a0*/  FMUL R226, R226, UR20 ;  /* 0x00000014e2e27c20 */ /* 0x000fe20008400000 */
[----:B------:R-:W-:Y:S02]  /*c2b0*/  ISETP.LT.OR P6, PT, R42, 0x2, !P2 ;  /* 0x000000022a00780c */ /* 0x000fe400057c1670 */
[----:B------:R-:W-:-:S02]  /*c2c0*/  F2FP.SATFINITE.E4M3.F32.PACK_AB_MERGE_C R33, RZ, R228, RZ ;  /* 0x000000e4ff21723e */ /* 0x000fc400048070ff */
[----:B------:R-:W-:Y:S02]  /*c2d0*/  F2FP.SATFINITE.E4M3.F32.PACK_AB_MERGE_C R227, RZ, R227, RZ ;  /* 0x000000e3ffe3723e */ /* 0x000fe400048070ff */
[C---:B------:R-:W-:Y:S02]  /*c2e0*/  ISETP.LT.OR P5, PT, R42.reuse, 0x1, !P2 ;  /* 0x000000012a00780c */ /* 0x040fe400057a1670 */
[----:B------:R-:W-:Y:S01]  /*c2f0*/  F2FP.SATFINITE.E4M3.F32.PACK_AB_MERGE_C R225, RZ, R225, RZ ;  /* 0x000000e1ffe1723e */ /* 0x000fe200048070ff */
[----:B------:R0:W-:Y:S01]  /*c300*/  @!P0 STG.E.U8 desc[UR14][R24.64], R33 ;  /* 0x0000002118008986 */ /* 0x0001e2000c10110e */
[----:B------:R-:W-:Y:S01]  /*c310*/  ISETP.LT.OR P0, PT, R42, 0x9, !P3 ;  /* 0x000000092a00780c */ /* 0x000fe20005f01670 */
[----:B------:R-:W-:Y:S01]  /*c320*/  FMUL R224, R224, UR20 ;  /* 0x00000014e0e07c20 */ /* 0x000fe20008400000 */
[----:B------:R-:W-:Y:S01]  /*c330*/  F2FP.SATFINITE.E4M3.F32.PACK_AB_MERGE_C R35, RZ, R226, RZ ;  /* 0x000000e2ff23723e */ /* 0x000fe200048070ff */
[----:B------:R-:W-:Y:S01]  /*c340*/  @!P1 STG.E.U8 desc[UR14][R24.64+0x1], R227 ;  /* 0x000001e318009986 */ /* 0x000fe2000c10110e */
[----:B------:R-:W-:-:S03]  /*c350*/  ISETP.LT.OR P1, PT, R42, 0xa, !P3 ;  /* 0x0000000a2a00780c */ /* 0x000fc60005f21670 */
[----:B------:R-:W-:Y:S01]  /*c360*/  @!P6 STG.E.U8 desc[UR14][R26.64+0x1], R225 ;  /* 0x000001e11a00e986 */ /* 0x000fe2000c10110e */
[----:B------:R-:W-:Y:S01]  /*c370*/  ISETP.LT.OR P6, PT, R42, 0xa, !P2 ;  /* 0x0000000a2a00780c */ /* 0x000fe200057c1670 */
[----:B------:R-:W-:Y:S01]  /*c380*/  FMUL R223, R223, UR20 ;  /* 0x00000014dfdf7c20 */ /* 0x000fe20008400000 */
[----:B------:R-:W-:Y:S01]  /*c390*/  FMUL R221, R221, UR20 ;  /* 0x00000014dddd7c20 */ /* 0x000fe20008400000 */
[----:B------:R2:W-:Y:S01]  /*c3a0*/  @!P5 STG.E.U8 desc[UR14][R26.64], R35 ;  /* 0x000000231a00d986 */ /* 0x0005e2000c10110e */
[----:B0-----:R-:W-:Y:S02]  /*c3b0*/  F2FP.SATFINITE.E4M3.F32.PACK_AB_MERGE_C R33, RZ, R224, RZ ;  /* 0x000000e0ff21723e */ /* 0x001fe400048070ff */
[----:B------:R-:W-:Y:S01]  /*c3c0*/  F2FP.SATFINITE.E4M3.F32.PACK_AB_MERGE_C R223, RZ, R223, RZ ;  /* 0x000000dfffdf723e */ /* 0x000fe200048070ff */
[----:B------:R-:W-:Y:S01]  /*c3d0*/  FMUL R222, R222, UR20 ;  /* 0x00000014dede7c20 */ /* 0x000fe20008400000 */
[----:B------:R-:W-:Y:S01]  /*c3e0*/  ISETP.LT.OR P5, PT, R42, 0x9, !P2 ;  /* 0x000000092a00780c */ /* 0x000fe200057a1670 */
[----:B------:R-:W-:Y:S01]  /*c3f0*/  FMUL R220, R220, UR20 ;  /* 0x00000014dcdc7c20 */ /* 0x000fe20008400000 */
[----:B------:R-:W-:Y:S01]  /*c400*/  F2FP.SATFINITE.E4M3.F32.PACK_AB_MERGE_C R221, RZ, R221, RZ ;  /* 0x000000ddffdd723e */ /* 0x000fe200048070ff */
[----:B------:R0:W-:Y:S01]  /*c410*/  @!P0 STG.E.U8 desc[UR14][R24.64+0x8], R33 ;  /* 0x0000082118008986 */ /* 0x0001e2000c10110e */
[----:B------:R-:W-:-:S03]  /*c420*/  ISETP.LT.OR P0, PT, R42, 0x11, !P3 ;  /* 0x000000112a00780c */ /* 0x000fc60005f01670 */
[----:B------:R-:W-:Y:S01]  /*c430*/  @!P1 STG.E.U8 desc[UR14][R24.64+0x9], R223 ;  /* 0x000009df18009986 */ /* 0x000fe2000c10110e */
[----:B------:R-:W-:-:S03]  /*c440*/  ISETP.LT.OR P1, PT, R42, 0x12, !P3 ;  /* 0x000000122a00780c */ /* 0x000fc60005f21670 */
[----:B------:R-:W-:Y:S01]  /*c450*/  @!P6 STG.E.U8 desc[UR14][R26.64+0x9], R221 ;  /* 0x000009dd1a00e986 */ /* 0x000fe2000c10110e */
[C---:B------:R-:W-:Y:S01]  /*c460*/  ISETP.LT.OR P6, PT, R42.reuse, 0x12, !P2 ;  /* 0x000000122a00780c */ /* 0x040fe200057c1670 */
[----:B------:R-:W-:Y:S01]  /*c470*/  FMUL R219, R219, UR20 ;  /* 0x00000014dbdb7c20 */ /* 0x000fe20008400000 */
[----:B--2---:R-:W-:Y:S01]  /*c480*/  F2FP.SATFINITE.E4M3.F32.PACK_AB_MERGE_C R35, RZ, R222, RZ ;  /* 0x000000deff23723e */ /* 0x004fe200048070ff */
[----:B------:R-:W-:Y:S01]  /*c490*/  FMUL R217, R217, UR20 ;  /* 0x00000014d9d97c20 */ /* 0x000fe20008400000 */
[----:B0-----:R-:W-:Y:S01]  /*c4a0*/  F2FP.SATFINITE.E4M3.F32.PACK_AB_MERGE_C R33, RZ, R220, RZ ;  /* 0x000000dcff21723e */ /* 0x001fe200048070ff */
[----:B------:R-:W2:Y:S01]  /*c4b0*/  LDL.LU R226, [R1+0x8] ;  /* 0x0000080001e27983 */ /* 0x000ea20000300800 */
[----:B------:R-:W-:Y:S02]  /*c4c0*/  F2FP.SATFINITE.E4M3.F32.PACK_AB_MERGE_C R219, RZ, R219, RZ ;  /* 0x000000dbffdb723e */ /* 0x000fe400048070ff */
[----:B------:R-:W-:Y:S01]  /*c4d0*/  F2FP.SATFINITE.E4M3.F32.PACK_AB_MERGE_C R217, RZ, R217, RZ ;  /* 0x000000d9ffd9723e */ /* 0x000fe200048070ff */
[----:B------:R0:W-:Y:S01]  /*c4e0*/  @!P5 STG.E.U8 desc[UR14][R26.64+0x8], R35 ;  /* 0x000008231a00d986 */ /* 0x0001e2000c10110e */
[----:B------:R-:W-:Y:S01]  /*c4f0*/  ISETP.LT.OR P5, PT, R42, 0x11, !P2 ;  /* 0x000000112a00780c */ /* 0x000fe200057a1670 */
[----:B------:R-:W-:-:S02]  /*c500*/  FMUL R218, R218, UR20 ;  /* 0x00000014dada7c20 */ /* 0x000fc40008400000 */
[----:B------:R-:W3:Y:S04]  /*c510*/  LDL.LU R227, [R1+0x4] ;  /* 0x0000040001e37983 */ /* 0x000ee80000300800 */
[----:B------:R-:W4:Y:S04]  /*c520*/  LDL.LU R225, [R1] ;  /* 0x0000000001e17983 */ /* 0x000f280000300800 */
[----:B------:R1:W-:Y:S01]  /*c530*/  @!P0 STG.E.U8 desc[UR14][R24.64+0x10], R33 ;  /* 0x0000102118008986 */ /* 0x0003e2000c10110e */
[----:B------:R-:W-:-:S03]  /*c540*/  ISETP.LT.OR P0, PT, R42, 0x19, !P3 ;  /* 0x000000192a00780c */ /* 0x000fc60005f01670 */
[----:B------:R-:W-:Y:S01]  /*c550*/  @!P1 STG.E.U8 desc[UR14][R24.64+0x11], R219 ;  /* 0x000011db18009986 */ /* 0x000fe2000c10110e */
[----:B------:R-:W-:-:S03]  /*c560*/  ISETP.LT.OR P1, PT, R42, 0x1a, !P3 ;  /* 0x0000001a2a00780c */ /* 0x000fc60005f21670 */
[----:B------:R-:W-:Y:S01]  /*c570*/  @!P6 STG.E.U8 desc[UR14][R26.64+0x11], R217 ;  /* 0x000011d91a00e986 */ /* 0x000fe2000c10110e */
[----:B------:R-:W-:Y:S01]  /*c580*/  ISETP.LT.OR P6, PT, R42, 0x1a, !P2 ;  /* 0x0000001a2a00780c */ /* 0x000fe200057c1670 */
[----:B------:R-:W-:Y:S01]  /*c590*/  FMUL R216, R216, UR20 ;  /* 0x00000014d8d87c20 */ /* 0x000fe20008400000 */
[----:B0-----:R-:W-:Y:S01]  /*c5a0*/  F2FP.SATFINITE.E4M3.F32.PACK_AB_MERGE_C R35, RZ, R218, RZ ;  /* 0x000000daff23723e */ /* 0x001fe200048070ff */
[----:B------:R-:W-:Y:S01]  /*c5b0*/  FMUL R215, R215, UR20 ;  /* 0x00000014d7d77c20 */ /* 0x000fe20008400000 */
[----:B------:R-:W-:Y:S01]  /*c5c0*/  FMUL R213, R213, UR20 ;  /* 0x00000014d5d57c20 */ /* 0x000fe20008400000 */
[----:B------:R-:W-:Y:S01]  /*c5d0*/  FMUL R214, R214, UR20 ;  /* 0x00000014d6d67c20 */ /* 0x000fe20008400000 */
[----:B-1----:R-:W-:Y:S01]  /*c5e0*/  F2FP.SATFINITE.E4M3.F32.PACK_AB_MERGE_C R33, RZ, R216, RZ ;  /* 0x000000d8ff21723e */ /* 0x002fe200048070ff */
[----:B------:R0:W-:Y:S01]  /*c5f0*/  @!P5 STG.E.U8 desc[UR14][R26.64+0x10], R35 ;  /* 0x000010231a00d986 */ /* 0x0001e2000c10110e */
[----:B------:R-:W-:Y:S02]  /*c600*/  F2FP.SATFINITE.E4M3.F32.PACK_AB_MERGE_C R215, RZ, R215, RZ ;  /* 0x000000d7ffd7723e */ /* 0x000fe400048070ff */
        /* <DEDUP_REMOVED lines=12> */
[----:B-1----:R-:W-:Y:S01]  /*c6d0*/  F2FP.SATFINITE.E4M3.F32.PACK_AB_MERGE_C R33, RZ, R212, RZ ;  /* 0x000000d4ff21723e */ /* 0x002fe200048070ff */
[----:B------:R-:W-:Y:S01]  /*c6e0*/  FMUL R210, R210, UR20 ;  /* 0x00000014d2d27c20 */ /* 0x000fe20008400000 */
[----:B------:R-:W-:Y:S01]  /*c6f0*/  F2FP.SATFINITE.E4M3.F32.PACK_AB_MERGE_C R211, RZ, R211, RZ ;  /* 0x000000d3ffd3723e */ /* 0x000fe200048070ff */
[----:B------:R0:W-:Y:S01]  /*c700*/  @!P5 STG.E.U8 desc[UR14][R26.64+0x18], R35 ;  /* 0x000018231a00d986 */ /* 0x0001e2000c10110e */
[C---:B------:R-:W-:Y:S02]  /*c710*/  ISETP.LT.OR P5, PT, R42.reuse, 0x21, !P2 ;  /* 0x000000212a00780c */ /* 0x040fe400057a1670 */
        /* <DEDUP_REMOVED lines=111> */
[C---:B------:R-:W-:Y:S01]  /*ce10*/  ISETP.LT.OR P5, PT, R42.reuse, 0x59, !P2 ;  /* 0x000000592a00780c */ /* 0x040fe200057a1670 */
[----:B------:R-:W-:Y:S01]  /*ce20*/  FMUL R179, R179, UR20 ;  /* 0x00000014b3b37c20 */ /* 0x000fe20008400000 */
[----:B------:R-:W-:Y:S01]  /*ce30*/  F2FP.SATFINITE.E4M3.F32.PACK_AB_MERGE_C R181, RZ, R181, RZ ;  /* 0x000000b5ffb5723e */ /* 0x000fe200048070ff */
[----:B------:R1:W-:Y:S04]  /*ce40*/  @!P0 STG.E.U8 desc[UR14][R24.64+0x58], R33 ;  /* 0x0000582118008986 */ /* 0x0003e8000c10110e */
[----:B------:R-:W-:Y:S04]  /*ce50*/  @!P1 STG.E.U8 desc[UR14][R24.64+0x59], R183 ;  /* 0x000059b718009986 */ /* 0x000fe8000c10110e */
[----:B------:R-:W-:Y:S01]  /*ce60*/  @!P6 STG.E.U8 desc[UR14][R26.64+0x59], R181 ;  /* 0x000059b51a00e986 */ /* 0x000fe2000c10110e */
[----:B------:R-:W-:-:S02]  /*ce70*/  ISETP.LT.OR P6, PT, R42, 0x62, !P3 ;  /* 0x000000622a00780c */ /* 0x000fc40005fc1670 */
[----:B0-----:R-:W-:Y:S01]  /*ce80*/  F2FP.SATFINITE.E4M3.F32.PACK_AB_MERGE_C R35, RZ, R182, RZ ;  /* 0x000000b6ff23723e */ /* 0x001fe200048070ff */
[----:B------:R-:W-:Y:S01]  /*ce90*/  FMUL R180, R180, UR20 ;  /* 0x00000014b4b47c20 */ /* 0x000fe20008400000 */
[----:B------:R-:W-:Y:S01]  /*cea0*/  F2FP.SATFINITE.E4M3.F32.PACK_AB_MERGE_C R179, RZ, R179, RZ ;  /* 0x000000b3ffb3723e */ /* 0x000fe200048070ff */
[----:B------:R-:W-:Y:S01]  /*ceb0*/  FMUL R178, R178, UR20 ;  /* 0x00000014b2b27c20 */ /* 0x000fe20008400000 */
[----:B------:R-:W-:Y:S01]  /*cec0*/  FMUL R177, R177, UR20 ;  /* 0x00000014b1b17c20 */ /* 0x000fe20008400000 */
[----:B------:R0:W-:Y:S01]  /*ced0*/  @!P5 STG.E.U8 desc[UR14][R26.64+0x58], R35 ;  /* 0x000058231a00d986 */ /* 0x0001e2000c10110e */
[C---:B------:R-:W-:Y:S02]  /*cee0*/  ISETP.LT.OR P5, PT, R42.reuse, 0x61, !P3 ;  /* 0x000000612a00780c */ /* 0x040fe40005fa1670 */
[----:B------:R-:W-:Y:S01]  /*cef0*/  ISETP.LT.OR P0, PT, R42, 0x61, !P2 ;  /* 0x000000612a00780c */ /* 0x000fe20005701670 */
[----:B------:R-:W-:Y:S01]  /*cf00*/  FMUL R176, R176, UR20 ;  /* 0x00000014b0b07c20 */ /* 0x000fe20008400000 */
[C---:B------:R-:W-:Y:S01]  /*cf10*/  ISETP.LT.OR P1, PT, R42.reuse, 0x62, !P2 ;  /* 0x000000622a00780c */ /* 0x040fe20005721670 */
[----:B------:R-:W-:Y:S01]  /*cf20*/  @!P6 STG.E.U8 desc[UR14][R24.64+0x61], R179 ;  /* 0x000061b31800e986 */ /* 0x000fe2000c10110e */
[----:B------:R-:W-:-:S02]  /*cf30*/  ISETP.LT.OR P6, PT, R42, 0x69, !P3 ;  /* 0x000000692a00780c */ /* 0x000fc40005fc1670 */
[----:B-1----:R-:W-:Y:S01]  /*cf40*/  F2FP.SATFINITE.E4M3.F32.PACK_AB_MERGE_C R33, RZ, R180, RZ ;  /* 0x000000b4ff21723e */ /* 0x002fe200048070ff */
[----:B------:R-:W-:Y:S01]  /*cf50*/  FMUL R175, R175, UR20 ;  /* 0x00000014afaf7c20 */ /* 0x000fe20008400000 */
[----:B------:R-:W-:Y:S01]  /*cf60*/  F2FP.SATFINITE.E4M3.F32.PACK_AB_MERGE_C R177, RZ, R177, RZ ;  /* 0x000000b1ffb1723e */ /* 0x000fe200048070ff */
[----:B------:R-:W-:Y:S01]  /*cf70*/  FMUL R174, R174, UR20 ;  /* 0x00000014aeae7c20 */ /* 0x000fe20008400000 */
[----:B0-----:R-:W-:Y:S01]  /*cf80*/  F2FP.SATFINITE.E4M3.F32.PACK_AB_MERGE_C R35, RZ, R178, RZ ;  /* 0x000000b2ff23723e */ /* 0x001fe200048070ff */
[----:B------:R0:W-:Y:S01]  /*cf90*/  @!P5 STG.E.U8 desc[UR14][R24.64+0x60], R33 ;  /* 0x000060211800d986 */ /* 0x0001e2000c10110e */
[----:B------:R-:W-:-:S03]  /*cfa0*/  F2FP.SATFINITE.E4M3.F32.PACK_AB_MERGE_C R37, RZ, R176, RZ ;  /* 0x000000b0ff25723e */ /* 0x000fc600048070ff */
[----:B------:R1:W-:Y:S01]  /*cfb0*/  @!P0 STG.E.U8 desc[UR14][R26.64+0x60], R35 ;  /* 0x000060231a008986 */ /* 0x0003e2000c10110e */
[----:B------:R-:W-:-:S03]  /*cfc0*/  ISETP.LT.OR P0, PT, R42, 0x6a, !P3 ;  /* 0x0000006a2a00780c */ /* 0x000fc60005f01670 */
[----:B------:R-:W-:Y:S01]  /*cfd0*/  @!P1 STG.E.U8 desc[UR14][R26.64+0x61], R177 ;  /* 0x000061b11a009986 */ /* 0x000fe2000c10110e */
[C---:B------:R-:W-:Y:S02]  /*cfe0*/  ISETP.LT.OR P1, PT, R42.reuse, 0x69, !P2 ;  /* 0x000000692a00780c */ /* 0x040fe40005721670 */
[C---:B------:R-:W-:Y:S01]  /*cff0*/  ISETP.LT.OR P5, PT, R42.reuse, 0x6a, !P2 ;  /* 0x0000006a2a00780c */ /* 0x040fe200057a1670 */
[----:B------:R-:W-:Y:S01]  /*d000*/  @!P6 STG.E.U8 desc[UR14][R24.64+0x68], R37 ;  /* 0x000068251800e986 */ /* 0x000fe2000c10110e */
[----:B------:R-:W-:Y:S01]  /*d010*/  ISETP.LT.OR P6, PT, R42, 0x71, !P3 ;  /* 0x000000712a00780c */ /* 0x000fe20005fc1670 */
[----:B------:R-:W-:Y:S01]  /*d020*/  FMUL R173, R173, UR20 ;  /* 0x00000014adad7c20 */ /* 0x000fe20008400000 */
[----:B------:R-:W-:Y:S01]  /*d030*/  F2FP.SATFINITE.E4M3.F32.PACK_AB_MERGE_C R175, RZ, R175, RZ ;  /* 0x000000afffaf723e */ /* 0x000fe200048070ff */
[----:B------:R-:W-:Y:S01]  /*d040*/  FMUL R172, R172, UR20 ;  /* 0x00000014acac7c20 */ /* 0x000fe20008400000 */
[----:B0-----:R-:W-:Y:S01]  /*d050*/  F2FP.SATFINITE.E4M3.F32.PACK_AB_MERGE_C R33, RZ, R174, RZ ;  /* 0x000000aeff21723e */ /* 0x001fe200048070ff */
[----:B------:R-:W-:Y:S01]  /*d060*/  FMUL R171, R171, UR20 ;  /* 0x00000014abab7c20 */ /* 0x000fe20008400000 */
[----:B------:R-:W-:Y:S01]  /*d070*/  F2FP.SATFINITE.E4M3.F32.PACK_AB_MERGE_C R173, RZ, R173, RZ ;  /* 0x000000adffad723e */ /* 0x000fe200048070ff */
[----:B------:R-:W-:Y:S01]  /*d080*/  @!P0 STG.E.U8 desc[UR14][R24.64+0x69], R175 ;  /* 0x000069af18008986 */ /* 0x000fe2000c10110e */
[----:B-1----:R-:W-:-:S02]  /*d090*/  F2FP.SATFINITE.E4M3.F32.PACK_AB_MERGE_C R35, RZ, R172, RZ ;  /* 0x000000acff23723e */ /* 0x002fc400048070ff */
[C---:B------:R-:W-:Y:S01]  /*d0a0*/  ISETP.LT.OR P0, PT, R42.reuse, 0x72, !P3 ;  /* 0x000000722a00780c */ /* 0x040fe20005f01670 */
[----:B------:R0:W-:Y:S01]  /*d0b0*/  @!P1 STG.E.U8 desc[UR14][R26.64+0x68], R33 ;  /* 0x000068211a009986 */ /* 0x0001e2000c10110e */
[----:B------:R-:W-:Y:S01]  /*d0c0*/  ISETP.LT.OR P1, PT, R42, 0x71, !P2 ;  /* 0x000000712a00780c */ /* 0x000fe20005721670 */
[----:B------:R-:W-:Y:S02]  /*d0d0*/  FMUL R170, R170, UR20 ;  /* 0x00000014aaaa7c20 */ /* 0x000fe40008400000 */
[----:B------:R-:W-:Y:S01]  /*d0e0*/  @!P5 STG.E.U8 desc[UR14][R26.64+0x69], R173 ;  /* 0x000069ad1a00d986 */ /* 0x000fe2000c10110e */
[C---:B------:R-:W-:Y:S01]  /*d0f0*/  ISETP.LT.OR P5, PT, R42.reuse, 0x72, !P2 ;  /* 0x000000722a00780c */ /* 0x040fe200057a1670 */
[----:B------:R-:W-:Y:S02]  /*d100*/  FMUL R169, R169, UR20 ;  /* 0x00000014a9a97c20 */ /* 0x000fe40008400000 */
[----:B------:R1:W-:Y:S01]  /*d110*/  @!P6 STG.E.U8 desc[UR14][R24.64+0x70], R35 ;  /* 0x000070231800e986 */ /* 0x0003e2000c10110e */
[----:B------:R-:W-:-:S02]  /*d120*/  ISETP.LT.OR P6, PT, R42, 0x79, !P3 ;  /* 0x000000792a00780c */ /* 0x000fc40005fc1670 */
        /* <DEDUP_REMOVED lines=8> */
[----:B------:R-:W-:Y:S02]  /*d1b0*/  F2FP.SATFINITE.E4M3.F32.PACK_AB_MERGE_C R167, RZ, R167, RZ ;  /* 0x000000a7ffa7723e */ /* 0x000fe400048070ff */
[----:B-1----:R-:W-:Y:S01]  /*d1c0*/  F2FP.SATFINITE.E4M3.F32.PACK_AB_MERGE_C R35, RZ, R168, RZ ;  /* 0x000000a8ff23723e */ /* 0x002fe200048070ff */
[----:B------:R-:W-:Y:S01]  /*d1d0*/  @!P1 STG.E.U8 desc[UR14][R26.64+0x70], R33 ;  /* 0x000070211a009986 */ /* 0x000fe2000c10110e */
[----:B------:R-:W-:-:S03]  /*d1e0*/  ISETP.GE.AND P1, PT, R41, 0x81, PT ;  /* 0x000000812900780c */ /* 0x000fc60003f26270 */
[----:B------:R-:W-:Y:S01]  /*d1f0*/  @!P5 STG.E.U8 desc[UR14][R26.64+0x71], R169 ;  /* 0x000071a91a00d986 */ /* 0x000fe2000c10110e */
[C---:B------:R-:W-:Y:S02]  /*d200*/  ISETP.LT.OR P5, PT, R42.reuse, 0x79, !P2 ;  /* 0x000000792a00780c */ /* 0x040fe400057a1670 */
[C---:B------:R-:W-:Y:S01]  /*d210*/  ISETP.LT.OR P2, PT, R42.reuse, 0x7a, !P2 ;  /* 0x0000007a2a00780c */ /* 0x040fe20005741670 */
[----:B------:R-:W-:Y:S01]  /*d220*/  @!P6 STG.E.U8 desc[UR14][R24.64+0x78], R35 ;  /* 0x000078231800e986 */ /* 0x000fe2000c10110e */
[C---:B------:R-:W-:Y:S01]  /*d230*/  ISETP.LT.OR P6, PT, R42.reuse, 0x1, !P1 ;  /* 0x000000012a00780c */ /* 0x040fe20004fc1670 */
[----:B------:R-:W-:Y:S02]  /*d240*/  FMUL R165, R165, UR20 ;  /* 0x00000014a5a57c20 */ /* 0x000fe40008400000 */
[----:B------:R0:W-:Y:S01]  /*d250*/  @!P3 STG.E.U8 desc[UR14][R24.64+0x79], R167 ;  /* 0x000079a71800b986 */ /* 0x0001e2000c10110e */
[----:B------:R-:W-:Y:S01]  /*d260*/  ISETP.LT.OR P3, PT, R42, 0x2, !P1 ;  /* 0x000000022a00780c */ /* 0x000fe20004f61670 */
[----:B------:R-:W-:Y:S01]  /*d270*/  FMUL R164, R164, UR20 ;  /* 0x00000014a4a47c20 */ /* 0x000fe20008400000 */
[----:B------:R-:W-:Y:S01]  /*d280*/  FMUL R163, R163, UR20 ;  /* 0x00000014a3a37c20 */ /* 0x000fe20008400000 */
[----:B------:R-:W-:Y:S01]  /*d290*/  F2FP.SATFINITE.E4M3.F32.PACK_AB_MERGE_C R37, RZ, R166, RZ ;  /* 0x000000a6ff25723e */ /* 0x000fe200048070ff */
[----:B------:R-:W-:Y:S01]  /*d2a0*/  FMUL R162, R162, UR20 ;  /* 0x00000014a2a27c20 */ /* 0x000fe20008400000 */
[----:B------:R-:W-:Y:S01]  /*d2b0*/  F2FP.SATFINITE.E4M3.F32.PACK_AB_MERGE_C R165, RZ, R165, RZ ;  /* 0x000000a5ffa5723e */ /* 0x000fe200048070ff */
[----:B------:R-:W-:Y:S01]  /*d2c0*/  FMUL R161, R161, UR20 ;  /* 0x00000014a1a17c20 */ /* 0x000fe20008400000 */
[----:B------:R-:W-:Y:S01]  /*d2d0*/  F2FP.SATFINITE.E4M3.F32.PACK_AB_MERGE_C R163, RZ, R163, RZ ;  /* 0x000000a3ffa3723e */ /* 0x000fe200048070ff */
[----:B------:R-:W-:Y:S01]  /*d2e0*/  FMUL R160, R160, UR20 ;  /* 0x00000014a0a07c20 */ /* 0x000fe20008400000 */
[----:B------:R-:W-:Y:S01]  /*d2f0*/  ISETP.GE.AND P0, PT, R41, 0x89, PT ;  /* 0x000000892900780c */ /* 0x000fe20003f06270 */
[----:B------:R-:W-:Y:S01]  /*d300*/  FMUL R159, R159, UR20 ;  /* 0x000000149f9f7c20 */ /* 0x000fe20008400000 */
[----:B0-----:R-:W-:Y:S01]  /*d310*/  F2FP.SATFINITE.E4M3.F32.PACK_AB_MERGE_C R25, RZ, R164, RZ ;  /* 0x000000a4ff19723e */ /* 0x001fe200048070ff */
[----:B------:R-:W-:Y:S01]  /*d320*/  @!P5 STG.E.U8 desc[UR14][R26.64+0x78], R37 ;  /* 0x000078251a00d986 */ /* 0x000fe2000c10110e */
[----:B------:R-:W-:-:S03]  /*d330*/  ISETP.LT.OR P5, PT, R42, 0x1, !P0 ;  /* 0x000000012a00780c */ /* 0x000fc600047a1670 */
[----:B------:R-:W-:Y:S04]  /*d340*/  @!P2 STG.E.U8 desc[UR14][R26.64+0x79], R165 ;  /* 0x000079a51a00a986 */ /* 0x000fe8000c10110e */
[----:B------:R0:W-:Y:S01]  /*d350*/  @!P6 STG.E.U8 desc[UR14][R28.64], R25 ;  /* 0x000000191c00e986 */ /* 0x0001e2000c10110e */
[----:B------:R-:W-:-:S03]  /*d360*/  ISETP.LT.OR P6, PT, R42, 0x2, !P0 ;  /* 0x000000022a00780c */ /* 0x000fc600047c1670 */
[----:B------:R-:W-:Y:S01]  /*d370*/  @!P3 STG.E.U8 desc[UR14][R28.64+0x1], R163 ;  /* 0x000001a31c00b986 */ /* 0x000fe2000c10110e */
[C---:B------:R-:W-:Y:S02]  /*d380*/  ISETP.LT.OR P3, PT, R42.reuse, 0x9, !P1 ;  /* 0x000000092a00780c */ /* 0x040fe40004f61670 */
[----:B------:R-:W-:Y:S01]  /*d390*/  ISETP.LT.OR P2, PT, R42, 0xa, !P1 ;  /* 0x0000000a2a00780c */ /* 0x000fe20004f41670 */
[----:B------:R-:W-:Y:S01]  /*d3a0*/  FMUL R158, R158, UR20 ;  /* 0x000000149e9e7c20 */ /* 0x000fe20008400000 */
[----:B------:R-:W-:Y:S01]  /*d3b0*/  F2FP.SATFINITE.E4M3.F32.PACK_AB_MERGE_C R33, RZ, R162, RZ ;  /* 0x000000a2ff21723e */ /* 0x000fe200048070ff */
[----:B------:R-:W-:Y:S01]  /*d3c0*/  FMUL R157, R157, UR20 ;  /* 0x000000149d9d7c20 */ /* 0x000fe20008400000 */
[----:B------:R-:W-:Y:S01]  /*d3d0*/  F2FP.SATFINITE.E4M3.F32.PACK_AB_MERGE_C R161, RZ, R161, RZ ;  /* 0x000000a1ffa1723e */ /* 0x000fe200048070ff */
[----:B------:R-:W-:Y:S01]  /*d3e0*/  FMUL R156, R156, UR20 ;  /* 0x000000149c9c7c20 */ /* 0x000fe20008400000 */
[----:B0-----:R-:W-:Y:S01]  /*d3f0*/  F2FP.SATFINITE.E4M3.F32.PACK_AB_MERGE_C R25, RZ, R160, RZ ;  /* 0x000000a0ff19723e */ /* 0x001fe200048070ff */
[----:B------:R-:W-:Y:S01]  /*d400*/  @!P5 STG.E.U8 desc[UR14][R30.64], R33 ;  /* 0x000000211e00d986 */ /* 0x000fe2000c10110e */
[----:B------:R-:W-:-:S02]  /*d410*/  F2FP.SATFINITE.E4M3.F32.PACK_AB_MERGE_C R159, RZ, R159, RZ ;  /* 0x0000009fff9f723e */ /* 0x000fc400048070ff */
[C---:B------:R-:W-:Y:S01]  /*d420*/  ISETP.LT.OR P5, PT, R42.reuse, 0x9, !P0 ;  /* 0x000000092a00780c */ /* 0x040fe200047a1670 */
[----:B------:R-:W-:Y:S01]  /*d430*/  @!P6 STG.E.U8 desc[UR14][R30.64+0x1], R161 ;  /* 0x000001a11e00e986 */ /* 0x000fe2000c10110e */
[----:B------:R-:W-:-:S03]  /*d440*/  ISETP.LT.OR P6, PT, R42, 0xa, !P0 ;  /* 0x0000000a2a00780c */ /* 0x000fc600047c1670 */
[----:B------:R0:W-:Y:S01]  /*d450*/  @!P3 STG.E.U8 desc[UR14][R28.64+0x8], R25 ;  /* 0x000008191c00b986 */ /* 0x0001e2000c10110e */
[----:B------:R-:W-:-:S03]  /*d460*/  ISETP.LT.OR P3, PT, R42, 0x11, !P1 ;  /* 0x000000112a00780c */ /* 0x000fc60004f61670 */
[----:B------:R-:W-:Y:S01]  /*d470*/  @!P2 STG.E.U8 desc[UR14][R28.64+0x9], R159 ;  /* 0x0000099f1c00a986 */ /* 0x000fe2000c10110e */
[----:B------:R-:W-:Y:S01]  /*d480*/  ISETP.LT.OR P2, PT, R42, 0x12, !P1 ;  /* 0x000000122a00780c */ /* 0x000fe20004f41670 */
[----:B------:R-:W-:Y:S01]  /*d490*/  FMUL R155, R155, UR20 ;  /* 0x000000149b9b7c20 */ /* 0x000fe20008400000 */
[----:B------:R-:W-:Y:S01]  /*d4a0*/  F2FP.SATFINITE.E4M3.F32.PACK_AB_MERGE_C R27, RZ, R158, RZ ;  /* 0x0000009eff1b723e */ /* 0x000fe200048070ff */
[----:B------:R-:W-:Y:S01]  /*d4b0*/  FMUL R154, R154, UR20 ;  /* 0x000000149a9a7c20 */ /* 0x000fe20008400000 */
[----:B------:R-:W-:Y:S01]  /*d4c0*/  F2FP.SATFINITE.E4M3.F32.PACK_AB_MERGE_C R157, RZ, R157, RZ ;  /* 0x0000009dff9d723e */ /* 0x000fe200048070ff */
[----:B------:R-:W-:Y:S01]  /*d4d0*/  FMUL R153, R153, UR20 ;  /* 0x0000001499997c20 */ /* 0x000fe20008400000 */
        /* <DEDUP_REMOVED lines=25> */
[----:B------:R1:W-:Y:S01]  /*d670*/  @!P2 STG.E.U8 desc[UR14][R28.64+0x19], R23 ;  /* 0x000019171c00a986 */ /* 0x0003e2000c10110e */
        /* <DEDUP_REMOVED lines=11> */
[----:B------:R0:W-:Y:S01]  /*d730*/  @!P6 STG.E.U8 desc[UR14][R30.64+0x19], R21 ;  /* 0x000019151e00e986 */ /* 0x0001e2000c10110e */
[----:B------:R-:W-:-:S03]  /*d740*/  ISETP.LT.OR P6, PT, R42, 0x22, !P0 ;  /* 0x000000222a00780c */ /* 0x000fc600047c1670 */
[----:B------:R-:W-:Y:S01]  /*d750*/  @!P3 STG.E.U8 desc[UR14][R28.64+0x20], R25 ;  /* 0x000020191c00b986 */ /* 0x000fe2000c10110e */
[----:B------:R-:W-:-:S03]  /*d760*/  ISETP.LT.OR P3, PT, R42, 0x29, !P1 ;  /* 0x000000292a00780c */ /* 0x000fc60004f61670 */
[----:B------:R2:W-:Y:S01]  /*d770*/  @!P2 STG.E.U8 desc[UR14][R28.64+0x21], R19 ;  /* 0x000021131c00a986 */ /* 0x0005e2000c10110e */
[----:B------:R-:W-:Y:S01]  /*d780*/  ISETP.LT.OR P2, PT, R42, 0x2a, !P1 ;  /* 0x0000002a2a00780c */ /* 0x000fe20004f41670 */
[----:B------:R-:W-:Y:S01]  /*d790*/  FMUL R15, R15, UR20 ;  /* 0x000000140f0f7c20 */ /* 0x000fe20008400000 */
[----:B-1----:R-:W-:Y:S01]  /*d7a0*/  F2FP.SATFINITE.E4M3.F32.PACK_AB_MERGE_C R23, RZ, R18, RZ ;  /* 0x00000012ff17723e */ /* 0x002fe200048070ff */
[----:B------:R-:W-:Y:S01]  /*d7b0*/  FMUL R14, R14, UR20 ;  /* 0x000000140e0e7c20 */ /* 0x000fe20008400000 */
[----:B------:R-:W-:Y:S01]  /*d7c0*/  F2FP.SATFINITE.E4M3.F32.PACK_AB_MERGE_C R17, RZ, R17, RZ ;  /* 0x00000011ff11723e */ /* 0x000fe200048070ff */
[----:B------:R-:W-:Y:S01]  /*d7d0*/  FMUL R13, R13, UR20 ;  /* 0x000000140d0d7c20 */ /* 0x000fe20008400000 */
[----:B0-----:R-:W-:Y:S01]  /*d7e0*/  F2FP.SATFINITE.E4M3.F32.PACK_AB_MERGE_C R21, RZ, R16, RZ ;  /* 0x00000010ff15723e */ /* 0x001fe200048070ff */
[----:B------:R-:W-:Y:S01]  /*d7f0*/  @!P5 STG.E.U8 desc[UR14][R30.64+0x20], R23 ;  /* 0x000020171e00d986 */ /* 0x000fe2000c10110e */
[----:B------:R-:W-:Y:S02]  /*d800*/  F2FP.SATFINITE.E4M3.F32.PACK_AB_MERGE_C R15, RZ, R15, RZ ;  /* 0x0000000fff0f723e */ /* 0x000fe400048070ff */
[C---:B------:R-:W-:Y:S01]  /*d810*/  ISETP.LT.OR P5, PT, R42.reuse, 0x29, !P0 ;  /* 0x000000292a00780c */ /* 0x040fe200047a1670 */
[----:B------:R-:W-:Y:S01]  /*d820*/  @!P6 STG.E.U8 desc[UR14][R30.64+0x21], R17 ;  /* 0x000021111e00e986 */ /* 0x000fe2000c10110e */
[----:B------:R-:W-:-:S03]  /*d830*/  ISETP.LT.OR P6, PT, R42, 0x2a, !P0 ;  /* 0x0000002a2a00780c */ /* 0x000fc600047c1670 */
[----:B------:R-:W-:Y:S01]  /*d840*/  @!P3 STG.E.U8 desc[UR14][R28.64+0x28], R21 ;  /* 0x000028151c00b986 */ /* 0x000fe2000c10110e */
[----:B------:R-:W-:Y:S01]  /*d850*/  ISETP.LT.OR P3, PT, R42, 0x31, !P1 ;  /* 0x000000312a00780c */ /* 0x000fe20004f61670 */
[----:B------:R-:W-:Y:S02]  /*d860*/  FMUL R12, R12, UR20 ;  /* 0x000000140c0c7c20 */ /* 0x000fe40008400000 */
[----:B------:R0:W-:Y:S01]  /*d870*/  @!P2 STG.E.U8 desc[UR14][R28.64+0x29], R15 ;  /* 0x0000290f1c00a986 */ /* 0x0001e2000c10110e */
[----:B------:R-:W-:Y:S01]  /*d880*/  ISETP.LT.OR P2, PT, R42, 0x32, !P1 ;  /* 0x000000322a00780c */ /* 0x000fe20004f41670 */
[----:B------:R-:W-:Y:S01]  /*d890*/  FMUL R11, R11, UR20 ;  /* 0x000000140b0b7c20 */ /* 0x000fe20008400000 */
[----:B--2---:R-:W-:Y:S01]  /*d8a0*/  F2FP.SATFINITE.E4M3.F32.PACK_AB_MERGE_C R19, RZ, R14, RZ ;  /* 0x0000000eff13723e */ /* 0x004fe200048070ff */
[----:B------:R-:W2:Y:S01]  /*d8b0*/  LDL.LU R222, [R1+0x18] ;  /* 0x0000180001de7983 */ /* 0x000ea20000300800 */
[----:B------:R-:W-:Y:S02]  /*d8c0*/  F2FP.SATFINITE.E4M3.F32.PACK_AB_MERGE_C R13, RZ, R13, RZ ;  /* 0x0000000dff0d723e */ /* 0x000fe400048070ff */
[----:B------:R-:W-:Y:S01]  /*d8d0*/  F2FP.SATFINITE.E4M3.F32.PACK_AB_MERGE_C R11, RZ, R11, RZ ;  /* 0x0000000bff0b723e */ /* 0x000fe200048070ff */
[----:B------:R-:W-:Y:S01]  /*d8e0*/  @!P5 STG.E.U8 desc[UR14][R30.64+0x28], R19 ;  /* 0x000028131e00d986 */ /* 0x000fe2000c10110e */
[----:B0-----:R-:W-:-:S03]  /*d8f0*/  F2FP.SATFINITE.E4M3.F32.PACK_AB_MERGE_C R15, RZ, R12, RZ ;  /* 0x0000000cff0f723e */ /* 0x001fc600048070ff */
[----:B------:R0:W-:Y:S01]  /*d900*/  @!P6 STG.E.U8 desc[UR14][R30.64+0x29], R13 ;  /* 0x0000290d1e00e986 */ /* 0x0001e2000c10110e */
[C---:B------:R-:W-:Y:S02]  /*d910*/  ISETP.LT.OR P5, PT, R42.reuse, 0x31, !P0 ;  /* 0x000000312a00780c */ /* 0x040fe400047a1670 */
[C---:B------:R-:W-:Y:S01]  /*d920*/  ISETP.LT.OR P6, PT, R42.reuse, 0x32, !P0 ;  /* 0x000000322a00780c */ /* 0x040fe200047c1670 */
[----:B------:R-:W-:Y:S01]  /*d930*/  @!P3 STG.E.U8 desc[UR14][R28.64+0x30], R15 ;  /* 0x0000300f1c00b986 */ /* 0x000fe2000c10110e */
[----:B------:R-:W-:Y:S01]  /*d940*/  ISETP.LT.OR P3, PT, R42, 0x39, !P1 ;  /* 0x000000392a00780c */ /* 0x000fe20004f61670 */
[----:B------:R-:W-:Y:S01]  /*d950*/  FMUL R10, R10, UR20 ;  /* 0x000000140a0a7c20 */ /* 0x000fe20008400000 */
[----:B------:R-:W-:Y:S01]  /*d960*/  FMUL R9, R9, UR20 ;  /* 0x0000001409097c20 */ /* 0x000fe20008400000 */
[----:B------:R-:W2:Y:S01]  /*d970*/  LDL.LU R223, [R1+0x14] ;  /* 0x0000140001df7983 */ /* 0x000ea20000300800 */
[----:B------:R-:W-:-:S03]  /*d980*/  FMUL R8, R8, UR20 ;  /* 0x0000001408087c20 */ /* 0x000fc60008400000 */
[----:B------:R-:W2:Y:S01]  /*d990*/  LDL.LU R221, [R1+0x10] ;  /* 0x0000100001dd7983 */ /* 0x000ea20000300800 */
[----:B------:R-:W-:-:S03]  /*d9a0*/  F2FP.SATFINITE.E4M3.F32.PACK_AB_MERGE_C R17, RZ, R10, RZ ;  /* 0x0000000aff11723e */ /* 0x000fc600048070ff */
[----:B------:R-:W2:Y:S01]  /*d9b0*/  LDL.LU R220, [R1+0xc] ;  /* 0x00000c0001dc7983 */ /* 0x000ea20000300800 */
[----:B------:R-:W-:Y:S01]  /*d9c0*/  F2FP.SATFINITE.E4M3.F32.PACK_AB_MERGE_C R9, RZ, R9, RZ ;  /* 0x00000009ff09723e */ /* 0x000fe200048070ff */
[----:B------:R-:W-:Y:S01]  /*d9d0*/  FMUL R7, R7, UR20 ;  /* 0x0000001407077c20 */ /* 0x000fe20008400000 */
[----:B0-----:R-:W-:Y:S01]  /*d9e0*/  F2FP.SATFINITE.E4M3.F32.PACK_AB_MERGE_C R13, RZ, R8, RZ ;  /* 0x00000008ff0d723e */ /* 0x001fe200048070ff */
[----:B------:R0:W-:Y:S01]  /*d9f0*/  @!P2 STG.E.U8 desc[UR14][R28.64+0x31], R11 ;  /* 0x0000310b1c00a986 */ /* 0x0001e2000c10110e */
[----:B------:R-:W-:Y:S01]  /*da00*/  ISETP.LT.OR P2, PT, R42, 0x3a, !P1 ;  /* 0x0000003a2a00780c */ /* 0x000fe20004f41670 */
[----:B-----5:R-:W-:Y:S01]  /*da10*/  FMUL R2, R2, UR20 ;  /* 0x0000001402027c20 */ /* 0x020fe20008400000 */
[----:B------:R-:W-:Y:S01]  /*da20*/  F2FP.SATFINITE.E4M3.F32.PACK_AB_MERGE_C R7, RZ, R7, RZ ;  /* 0x00000007ff07723e */ /* 0x000fe200048070ff */
[----:B------:R-:W-:Y:S01]  /*da30*/  @!P5 STG.E.U8 desc[UR14][R30.64+0x30], R17 ;  /* 0x000030111e00d986 */ /* 0x000fe2000c10110e */
[----:B------:R-:W-:Y:S01]  /*da40*/  FMUL R3, R3, UR20 ;  /* 0x0000001403037c20 */ /* 0x000fe20008400000 */
[----:B------:R-:W-:Y:S01]  /*da50*/  FMUL R4, R4, UR20 ;  /* 0x0000001404047c20 */ /* 0x000fe20008400000 */
[C---:B------:R-:W-:Y:S01]  /*da60*/  ISETP.LT.OR P5, PT, R42.reuse, 0x39, !P0 ;  /* 0x000000392a00780c */ /* 0x040fe200047a1670 */
[----:B------:R1:W-:Y:S01]  /*da70*/  @!P6 STG.E.U8 desc[UR14][R30.64+0x31], R9 ;  /* 0x000031091e00e986 */ /* 0x0003e2000c10110e */
[----:B------:R-:W-:Y:S01]  /*da80*/  ISETP.LT.OR P6, PT, R42, 0x3a, !P0 ;  /* 0x0000003a2a00780c */ /* 0x000fe200047c1670 */
[----:B------:R-:W-:Y:S01]  /*da90*/  FMUL R6, R6, UR20 ;  /* 0x0000001406067c20 */ /* 0x000fe20008400000 */
[----:B------:R-:W-:Y:S01]  /*daa0*/  FMUL R5, R5, UR20 ;  /* 0x0000001405057c20 */ /* 0x000fe20008400000 */
[----:B------:R3:W-:Y:S01]  /*dab0*/  @!P3 STG.E.U8 desc[UR14][R28.64+0x38], R13 ;  /* 0x0000380d1c00b986 */ /* 0x0007e2000c10110e */
[----:B------:R-:W-:Y:S01]  /*dac0*/  ISETP.LT.OR P3, PT, R42, 0x41, !P1 ;  /* 0x000000412a00780c */ /* 0x000fe20004f61670 */
[----:B------:R-:W-:Y:S01]  /*dad0*/  FMUL R0, R0, UR20 ;  /* 0x0000001400007c20 */ /* 0x000fe20008400000 */
[----:B0-----:R-:W-:Y:S01]  /*dae0*/  F2FP.SATFINITE.E4M3.F32.PACK_AB_MERGE_C R11, RZ, R6, RZ ;  /* 0x00000006ff0b723e */ /* 0x001fe200048070ff */
[----:B------:R-:W2:Y:S01]  /*daf0*/  LDL.LU R224, [R1+0x1c] ;  /* 0x00001c0001e07983 */ /* 0x000ea20000300800 */
[----:B------:R-:W-:-:S03]  /*db00*/  F2FP.SATFINITE.E4M3.F32.PACK_AB_MERGE_C R5, RZ, R5, RZ ;  /* 0x00000005ff05723e */ /* 0x000fc600048070ff */
[----:B------:R0:W-:Y:S01]  /*db10*/  @!P2 STG.E.U8 desc[UR14][R28.64+0x39], R7 ;  /* 0x000039071c00a986 */ /* 0x0001e2000c10110e */
[----:B-1----:R-:W-:Y:S01]  /*db20*/  F2FP.SATFINITE.E4M3.F32.PACK_AB_MERGE_C R9, RZ, R4, RZ ;  /* 0x00000004ff09723e */ /* 0x002fe200048070ff */
[----:B------:R-:W-:Y:S01]  /*db30*/  FMUL R4, R226, UR20 ;  /* 0x00000014e2047c20 */ /* 0x000fe20008400000 */
[C---:B------:R-:W-:Y:S01]  /*db40*/  ISETP.LT.OR P2, PT, R42.reuse, 0x42, !P1 ;  /* 0x000000422a00780c */ /* 0x040fe20004f41670 */
[----:B------:R-:W-:Y:S01]  /*db50*/  @!P5 STG.E.U8 desc[UR14][R30.64+0x38], R11 ;  /* 0x0000380b1e00d986 */ /* 0x000fe2000c10110e */
[----:B---3--:R-:W-:Y:S01]  /*db60*/  F2FP.SATFINITE.E4M3.F32.PACK_AB_MERGE_C R13, RZ, R2, RZ ;  /* 0x00000002ff0d723e */ /* 0x008fe200048070ff */
[----:B----4-:R-:W-:Y:S01]  /*db70*/  FMUL R2, R225, UR20 ;  /* 0x00000014e1027c20 */ /* 0x010fe20008400000 */
[----:B------:R-:W-:Y:S01]  /*db80*/  ISETP.LT.OR P5, PT, R42, 0x41, !P0 ;  /* 0x000000412a00780c */ /* 0x000fe200047a1670 */
[----:B------:R-:W3:Y:S01]  /*db90*/  LDL.LU R225, [R1+0x20] ;  /* 0x0000200001e17983 */ /* 0x000ee20000300800 */
[----:B0-----:R-:W-:Y:S01]  /*dba0*/  F2FP.SATFINITE.E4M3.F32.PACK_AB_MERGE_C R7, RZ, R3, RZ ;  /* 0x00000003ff07723e */ /* 0x001fe200048070ff */
[----:B------:R-:W-:-:S02]  /*dbb0*/  FMUL R3, R227, UR20 ;  /* 0x00000014e3037c20 */ /* 0x000fc40008400000 */
[----:B------:R0:W-:Y:S01]  /*dbc0*/  @!P6 STG.E.U8 desc[UR14][R30.64+0x39], R5 ;  /* 0x000039051e00e986 */ /* 0x0001e2000c10110e */
[----:B------:R-:W-:-:S03]  /*dbd0*/  ISETP.LT.OR P6, PT, R42, 0x42, !P0 ;  /* 0x000000422a00780c */ /* 0x000fc600047c1670 */
[----:B------:R-:W4:Y:S04]  /*dbe0*/  LDL.LU R227, [R1+0x24] ;  /* 0x0000240001e37983 */ /* 0x000f280000300800 */
[----:B------:R-:W4:Y:S04]  /*dbf0*/  LDL.LU R226, [R1+0x28] ;  /* 0x0000280001e27983 */ /* 0x000f280000300800 */
[----:B------:R-:W-:Y:S01]  /*dc00*/  @!P3 STG.E.U8 desc[UR14][R28.64+0x40], R9 ;  /* 0x000040091c00b986 */ /* 0x000fe2000c10110e */
[C---:B------:R-:W-:Y:S02]  /*dc10*/  ISETP.LT.OR P3, PT, R42.reuse, 0x49, !P1 ;  /* 0x000000492a00780c */ /* 0x040fe40004f61670 */
[----:B0-----:R-:W-:Y:S01]  /*dc20*/  F2FP.SATFINITE.E4M3.F32.PACK_AB_MERGE_C R5, RZ, R0, RZ ;  /* 0x00000000ff05723e */ /* 0x001fe200048070ff */
[----:B------:R0:W-:Y:S01]  /*dc30*/  @!P2 STG.E.U8 desc[UR14][R28.64+0x41], R7 ;  /* 0x000041071c00a986 */ /* 0x0001e2000c10110e */
[----:B------:R-:W-:-:S03]  /*dc40*/  ISETP.LT.OR P2, PT, R42, 0x4a, !P1 ;  /* 0x0000004a2a00780c */ /* 0x000fc60004f41670 */
[----:B------:R-:W-:Y:S01]  /*dc50*/  @!P5 STG.E.U8 desc[UR14][R30.64+0x40], R13 ;  /* 0x0000400d1e00d986 */ /* 0x000fe2000c10110e */
[----:B------:R-:W-:-:S03]  /*dc60*/  ISETP.LT.OR P5, PT, R42, 0x49, !P0 ;  /* 0x000000492a00780c */ /* 0x000fc600047a1670 */
[----:B------:R1:W-:Y:S01]  /*dc70*/  @!P6 STG.E.U8 desc[UR14][R30.64+0x41], R5 ;  /* 0x000041051e00e986 */ /* 0x0003e2000c10110e */
[----:B0-----:R-:W-:Y:S02]  /*dc80*/  F2FP.SATFINITE.E4M3.F32.PACK_AB_MERGE_C R7, RZ, R2, RZ ;  /* 0x00000002ff07723e */ /* 0x001fe400048070ff */
[----:B------:R-:W-:-:S03]  /*dc90*/  ISETP.LT.OR P6, PT, R42, 0x4a, !P0 ;  /* 0x0000004a2a00780c */ /* 0x000fc600047c1670 */
[----:B------:R0:W-:Y:S01]  /*dca0*/  @!P3 STG.E.U8 desc[UR14][R28.64+0x48], R7 ;  /* 0x000048071c00b986 */ /* 0x0001e2000c10110e */
[----:B------:R-:W-:Y:S02]  /*dcb0*/  ISETP.LT.OR P3, PT, R42, 0x51, !P1 ;  /* 0x000000512a00780c */ /* 0x000fe40004f61670 */
[----:B------:R-:W-:Y:S02]  /*dcc0*/  F2FP.SATFINITE.E4M3.F32.PACK_AB_MERGE_C R9, RZ, R3, RZ ;  /* 0x00000003ff09723e */ /* 0x000fe400048070ff */
[----:B------:R-:W-:-:S03]  /*dcd0*/  F2FP.SATFINITE.E4M3.F32.PACK_AB_MERGE_C R11, RZ, R4, RZ ;  /* 0x00000004ff0b723e */ /* 0x000fc600048070ff */
[----:B------:R0:W-:Y:S04]  /*dce0*/  @!P2 STG.E.U8 desc[UR14][R28.64+0x49], R9 ;  /* 0x000049091c00a986 */ /* 0x0001e8000c10110e */
[----:B------:R-:W-:Y:S01]  /*dcf0*/  @!P5 STG.E.U8 desc[UR14][R30.64+0x48], R11 ;  /* 0x0000480b1e00d986 */ /* 0x000fe2000c10110e */
[----:B--2---:R-:W-:Y:S01]  /*dd00*/  FMUL R2, R221, UR20 ;  /* 0x00000014dd027c20 */ /* 0x004fe20008400000 */
[----:B------:R-:W-:Y:S02]  /*dd10*/  FMUL R0, R220, UR20 ;  /* 0x00000014dc007c20 */ /* 0x000fe40008400000 */
[----:B------:R-:W2:Y:S04]  /*dd20*/  LDL.LU R220, [R1+0x2c] ;  /* 0x00002c0001dc7983 */ /* 0x000ea80000300800 */
[----:B------:R-:W2:Y:S01]  /*dd30*/  LDL.LU R221, [R1+0x30] ;  /* 0x0000300001dd7983 */ /* 0x000ea20000300800 */
[----:B-1----:R-:W-:Y:S01]  /*dd40*/  F2FP.SATFINITE.E4M3.F32.PACK_AB_MERGE_C R5, RZ, R0, RZ ;  /* 0x00000000ff05723e */ /* 0x002fe200048070ff */
[----:B------:R-:W-:Y:S01]  /*dd50*/  FMUL R0, R222, UR20 ;  /* 0x00000014de007c20 */ /* 0x000fe20008400000 */
[----:B------:R-:W-:Y:S01]  /*dd60*/  FMUL R3, R223, UR20 ;  /* 0x00000014df037c20 */ /* 0x000fe20008400000 */
[----:B0-----:R-:W-:Y:S01]  /*dd70*/  F2FP.SATFINITE.E4M3.F32.PACK_AB_MERGE_C R7, RZ, R2, RZ ;  /* 0x00000002ff07723e */ /* 0x001fe200048070ff */
[----:B------:R-:W2:Y:S02]  /*dd80*/  LDL.LU R223, [R1+0x34] ;  /* 0x0000340001df7983 */ /* 0x000ea40000300800 */
[----:B------:R-:W-:-:S02]  /*dd90*/  F2FP.SATFINITE.E4M3.F32.PACK_AB_MERGE_C R13, RZ, R0, RZ ;  /* 0x00000000ff0d723e */ /* 0x000fc400048070ff */
[----:B------:R-:W2:Y:S01]  /*dda0*/  LDL.LU R222, [R1+0x38] ;  /* 0x0000380001de7983 */ /* 0x000ea20000300800 */
[----:B------:R-:W-:Y:S01]  /*ddb0*/  F2FP.SATFINITE.E4M3.F32.PACK_AB_MERGE_C R9, RZ, R3, RZ ;  /* 0x00000003ff09723e */ /* 0x000fe200048070ff */
[----:B------:R-:W-:Y:S02]  /*ddc0*/  FMUL R2, R224, UR20 ;  /* 0x00000014e0027c20 */ /* 0x000fe40008400000 */
[----:B------:R-:W2:Y:S04]  /*ddd0*/  LDL.LU R224, [R1+0x3c] ;  /* 0x00003c0001e07983 */ /* 0x000ea80000300800 */
[----:B------:R-:W-:Y:S01]  /*dde0*/  @!P6 STG.E.U8 desc[UR14][R30.64+0x49], R5 ;  /* 0x000049051e00e986 */ /* 0x000fe2000c10110e */
[----:B---3--:R-:W-:-:S03]  /*ddf0*/  FMUL R0, R225, UR20 ;  /* 0x00000014e1007c20 */ /* 0x008fc60008400000 */
[----:B------:R0:W-:Y:S04]  /*de00*/  @!P3 STG.E.U8 desc[UR14][R28.64+0x50], R7 ;  /* 0x000050071c00b986 */ /* 0x0001e8000c10110e */
[----:B------:R-:W3:Y:S01]  /*de10*/  LDL.LU R225, [R1+0x40] ;  /* 0x0000400001e17983 */ /* 0x000ee20000300800 */
[----:B----4-:R-:W-:-:S03]  /*de20*/  FMUL R3, R227, UR20 ;  /* 0x00000014e3037c20 */ /* 0x010fc60008400000 */
[----:B------:R-:W4:Y:S01]  /*de30*/  LDL.LU R227, [R1+0x44] ;  /* 0x0000440001e37983 */ /* 0x000f220000300800 */
[----:B0-----:R-:W-:Y:S01]  /*de40*/  F2FP.SATFINITE.E4M3.F32.PACK_AB_MERGE_C R7, RZ, R0, RZ ;  /* 0x00000000ff07723e */ /* 0x001fe200048070ff */
[----:B------:R-:W-:Y:S02]  /*de50*/  FMUL R0, R226, UR20 ;  /* 0x00000014e2007c20 */ /* 0x000fe40008400000 */
[----:B------:R-:W4:Y:S01]  /*de60*/  LDL.LU R226, [R1+0x48] ;  /* 0x0000480001e27983 */ /* 0x000f220000300800 */
[C---:B------:R-:W-:Y:S02]  /*de70*/  ISETP.LT.OR P2, PT, R42.reuse, 0x52, !P1 ;  /* 0x000000522a00780c */ /* 0x040fe40004f41670 */
[C---:B------:R-:W-:Y:S01]  /*de80*/  ISETP.LT.OR P6, PT, R42.reuse, 0x52, !P0 ;  /* 0x000000522a00780c */ /* 0x040fe200047c1670 */
[----:B------:R-:W4:Y:S01]  /*de90*/  LDL.LU R218, [R1+0x4c] ;  /* 0x00004c0001da7983 */ /* 0x000f220000300800 */
[----:B------:R-:W-:Y:S02]  /*dea0*/  F2FP.SATFINITE.E4M3.F32.PACK_AB_MERGE_C R5, RZ, R2, RZ ;  /* 0x00000002ff05723e */ /* 0x000fe400048070ff */
[----:B------:R-:W-:-:S02]  /*deb0*/  ISETP.LT.OR P5, PT, R42, 0x51, !P0 ;  /* 0x000000512a00780c */ /* 0x000fc400047a1670 */
[----:B------:R-:W-:Y:S02]  /*dec0*/  F2FP.SATFINITE.E4M3.F32.PACK_AB_MERGE_C R11, RZ, R0, RZ ;  /* 0x00000000ff0b723e */ /* 0x000fe400048070ff */
[----:B------:R-:W-:-:S03]  /*ded0*/  ISETP.LT.OR P3, PT, R42, 0x59, !P1 ;  /* 0x000000592a00780c */ /* 0x000fc60004f61670 */
[----:B------:R0:W-:Y:S01]  /*dee0*/  @!P2 STG.E.U8 desc[UR14][R28.64+0x51], R9 ;  /* 0x000051091c00a986 */ /* 0x0001e2000c10110e */
[----:B------:R-:W-:-:S03]  /*def0*/  ISETP.LT.OR P2, PT, R42, 0x5a, !P1 ;  /* 0x0000005a2a00780c */ /* 0x000fc60004f41670 */
[----:B------:R1:W-:Y:S01]  /*df00*/  @!P6 STG.E.U8 desc[UR14][R30.64+0x51], R5 ;  /* 0x000051051e00e986 */ /* 0x0003e2000c10110e */
[----:B------:R-:W-:-:S03]  /*df10*/  ISETP.LT.OR P6, PT, R42, 0x5a, !P0 ;  /* 0x0000005a2a00780c */ /* 0x000fc600047c1670 */
[----:B------:R-:W-:Y:S01]  /*df20*/  @!P5 STG.E.U8 desc[UR14][R30.64+0x50], R13 ;  /* 0x0000500d1e00d986 */ /* 0x000fe2000c10110e */
[----:B0-----:R-:W-:-:S03]  /*df30*/  F2FP.SATFINITE.E4M3.F32.PACK_AB_MERGE_C R9, RZ, R3, RZ ;  /* 0x00000003ff09723e */ /* 0x001fc600048070ff */
[----:B------:R0:W-:Y:S04]  /*df40*/  @!P3 STG.E.U8 desc[UR14][R28.64+0x58], R7 ;  /* 0x000058071c00b986 */ /* 0x0001e8000c10110e */
[----:B------:R0:W-:Y:S01]  /*df50*/  @!P2 STG.E.U8 desc[UR14][R28.64+0x59], R9 ;  /* 0x000059091c00a986 */ /* 0x0001e2000c10110e */
[----:B--2---:R-:W-:-:S03]  /*df60*/  FMUL R0, R220, UR20 ;  /* 0x00000014dc007c20 */ /* 0x004fc60008400000 */
[----:B------:R-:W2:Y:S01]  /*df70*/  LDL.LU R220, [R1+0x50] ;  /* 0x0000500001dc7983 */ /* 0x000ea20000300800 */
[----:B------:R-:W-:-:S03]  /*df80*/  FMUL R2, R221, UR20 ;  /* 0x00000014dd027c20 */ /* 0x000fc60008400000 */
[----:B------:R-:W2:Y:S01]  /*df90*/  LDL.LU R221, [R1+0x54] ;  /* 0x0000540001dd7983 */ /* 0x000ea20000300800 */
[----:B-1----:R-:W-:Y:S01]  /*dfa0*/  F2FP.SATFINITE.E4M3.F32.PACK_AB_MERGE_C R5, RZ, R0, RZ ;  /* 0x00000000ff05723e */ /* 0x002fe200048070ff */
[----:B------:R-:W-:Y:S02]  /*dfb0*/  FMUL R3, R223, UR20 ;  /* 0x00000014df037c20 */ /* 0x000fe40008400000 */
[----:B------:R-:W2:Y:S01]  /*dfc0*/  LDL.LU R223, [R1+0x58] ;  /* 0x0000580001df7983 */ /* 0x000ea20000300800 */
[----:B0-----:R-:W-:Y:S01]  /*dfd0*/  F2FP.SATFINITE.E4M3.F32.PACK_AB_MERGE_C R7, RZ, R2, RZ ;  /* 0x00000002ff07723e */ /* 0x001fe200048070ff */
[----:B------:R-:W-:Y:S01]  /*dfe0*/  FMUL R4, R222, UR20 ;  /* 0x00000014de047c20 */ /* 0x000fe20008400000 */
[----:B------:R-:W-:Y:S01]  /*dff0*/  F2FP.SATFINITE.E4M3.F32.PACK_AB_MERGE_C R9, RZ, R3, RZ ;  /* 0x00000003ff09723e */ /* 0x000fe200048070ff */
[----:B------:R-:W2:Y:S01]  /*e000*/  LDL.LU R222, [R1+0x5c] ;  /* 0x00005c0001de7983 */ /* 0x000ea20000300800 */
[----:B------:R-:W-:-:S03]  /*e010*/  FMUL R0, R224, UR20 ;  /* 0x00000014e0007c20 */ /* 0x000fc60008400000 */
[----:B------:R0:W-:Y:S04]  /*e020*/  @!P6 STG.E.U8 desc[UR14][R30.64+0x59], R5 ;  /* 0x000059051e00e986 */ /* 0x0001e8000c10110e */
[----:B------:R-:W2:Y:S01]  /*e030*/  LDL.LU R224, [R1+0x60] ;  /* 0x0000600001e07983 */ /* 0x000ea20000300800 */
[----:B0-----:R-:W-:Y:S01]  /*e040*/  F2FP.SATFINITE.E4M3.F32.PACK_AB_MERGE_C R5, RZ, R0, RZ ;  /* 0x00000000ff05723e */ /* 0x001fe200048070ff */
[----:B---3--:R-:W-:Y:S02]  /*e050*/  FMUL R2, R225, UR20 ;  /* 0x00000014e1027c20 */ /* 0x008fe40008400000 */
[----:B------:R-:W3:Y:S01]  /*e060*/  LDL.LU R225, [R1+0x64] ;  /* 0x0000640001e17983 */ /* 0x000ee20000300800 */
[----:B----4-:R-:W-:-:S03]  /*e070*/  FMUL R3, R227, UR20 ;  /* 0x00000014e3037c20 */ /* 0x010fc60008400000 */
[----:B------:R-:W4:Y:S01]  /*e080*/  LDL.LU R227, [R1+0x68] ;  /* 0x0000680001e37983 */ /* 0x000f220000300800 */
[----:B------:R-:W-:-:S03]  /*e090*/  FMUL R0, R226, UR20 ;  /* 0x00000014e2007c20 */ /* 0x000fc60008400000 */
[----:B------:R-:W4:Y:S01]  /*e0a0*/  LDL.LU R226, [R1+0x6c] ;  /* 0x00006c0001e27983 */ /* 0x000f220000300800 */
[C---:B------:R-:W-:Y:S02]  /*e0b0*/  ISETP.LT.OR P5, PT, R42.reuse, 0x59, !P0 ;  /* 0x000000592a00780c */ /* 0x040fe400047a1670 */
[C---:B------:R-:W-:Y:S02]  /*e0c0*/  ISETP.LT.OR P2, PT, R42.reuse, 0x62, !P1 ;  /* 0x000000622a00780c */ /* 0x040fe40004f41670 */
[C---:B------:R-:W-:Y:S02]  /*e0d0*/  ISETP.LT.OR P3, PT, R42.reuse, 0x61, !P1 ;  /* 0x000000612a00780c */ /* 0x040fe40004f61670 */
[----:B------:R-:W-:-:S07]  /*e0e0*/  ISETP.LT.OR P6, PT, R42, 0x62, !P0 ;  /* 0x000000622a00780c */ /* 0x000fce00047c1670 */
[----:B------:R-:W-:Y:S01]  /*e0f0*/  @!P5 STG.E.U8 desc[UR14][R30.64+0x58], R11 ;  /* 0x0000580b1e00d986 */ /* 0x000fe2000c10110e */
[----:B------:R-:W-:-:S03]  /*e100*/  ISETP.LT.OR P5, PT, R42, 0x61, !P0 ;  /* 0x000000612a00780c */ /* 0x000fc600047a1670 */
[----:B------:R0:W-:Y:S01]  /*e110*/  @!P2 STG.E.U8 desc[UR14][R28.64+0x61], R9 ;  /* 0x000061091c00a986 */ /* 0x0001e2000c10110e */
[----:B------:R-:W-:-:S03]  /*e120*/  ISETP.LT.OR P2, PT, R42, 0x6a, !P1 ;  /* 0x0000006a2a00780c */ /* 0x000fc60004f41670 */
[----:B------:R1:W-:Y:S01]  /*e130*/  @!P3 STG.E.U8 desc[UR14][R28.64+0x60], R7 ;  /* 0x000060071c00b986 */ /* 0x0003e2000c10110e */
[----:B------:R-:W-:Y:S02]  /*e140*/  ISETP.LT.OR P3, PT, R42, 0x69, !P1 ;  /* 0x000000692a00780c */ /* 0x000fe40004f61670 */
[----:B------:R-:W-:Y:S01]  /*e150*/  F2FP.SATFINITE.E4M3.F32.PACK_AB_MERGE_C R13, RZ, R4, RZ ;  /* 0x00000004ff0d723e */ /* 0x000fe200048070ff */
[----:B------:R1:W-:Y:S01]  /*e160*/  @!P6 STG.E.U8 desc[UR14][R30.64+0x61], R5 ;  /* 0x000061051e00e986 */ /* 0x0003e2000c10110e */
[----:B0-----:R-:W-:-:S03]  /*e170*/  F2FP.SATFINITE.E4M3.F32.PACK_AB_MERGE_C R9, RZ, R3, RZ ;  /* 0x00000003ff09723e */ /* 0x001fc600048070ff */
[----:B------:R-:W-:Y:S01]  /*e180*/  @!P5 STG.E.U8 desc[UR14][R30.64+0x60], R13 ;  /* 0x0000600d1e00d986 */ /* 0x000fe2000c10110e */
[----:B-1----:R-:W-:-:S03]  /*e190*/  F2FP.SATFINITE.E4M3.F32.PACK_AB_MERGE_C R7, RZ, R2, RZ ;  /* 0x00000002ff07723e */ /* 0x002fc600048070ff */
[----:B------:R-:W-:Y:S01]  /*e1a0*/  @!P2 STG.E.U8 desc[UR14][R28.64+0x69], R9 ;  /* 0x000069091c00a986 */ /* 0x000fe2000c10110e */
[C---:B------:R-:W-:Y:S02]  /*e1b0*/  ISETP.LT.OR P5, PT, R42.reuse, 0x69, !P0 ;  /* 0x000000692a00780c */ /* 0x040fe400047a1670 */
[C---:B------:R-:W-:Y:S01]  /*e1c0*/  ISETP.LT.OR P6, PT, R42.reuse, 0x6a, !P0 ;  /* 0x0000006a2a00780c */ /* 0x040fe200047c1670 */
[----:B------:R0:W-:Y:S01]  /*e1d0*/  @!P3 STG.E.U8 desc[UR14][R28.64+0x68], R7 ;  /* 0x000068071c00b986 */ /* 0x0001e2000c10110e */
[----:B------:R-:W-:Y:S01]  /*e1e0*/  ISETP.LT.OR P2, PT, R42, 0x72, !P1 ;  /* 0x000000722a00780c */ /* 0x000fe20004f41670 */
[----:B------:R-:W-:Y:S01]  /*e1f0*/  FMUL R2, R218, UR20 ;  /* 0x00000014da027c20 */ /* 0x000fe20008400000 */
[----:B------:R-:W-:Y:S02]  /*e200*/  ISETP.LT.OR P3, PT, R42, 0x71, !P1 ;  /* 0x000000712a00780c */ /* 0x000fe40004f61670 */
[----:B------:R-:W-:Y:S02]  /*e210*/  F2FP.SATFINITE.E4M3.F32.PACK_AB_MERGE_C R11, RZ, R0, RZ ;  /* 0x00000000ff0b723e */ /* 0x000fe400048070ff */
[----:B------:R-:W-:-:S03]  /*e220*/  F2FP.SATFINITE.E4M3.F32.PACK_AB_MERGE_C R5, RZ, R2, RZ ;  /* 0x00000002ff05723e */ /* 0x000fc600048070ff */
[----:B------:R-:W-:Y:S01]  /*e230*/  @!P5 STG.E.U8 desc[UR14][R30.64+0x68], R11 ;  /* 0x0000680b1e00d986 */ /* 0x000fe2000c10110e */
[----:B------:R-:W-:-:S03]  /*e240*/  ISETP.LT.OR P5, PT, R42, 0x71, !P0 ;  /* 0x000000712a00780c */ /* 0x000fc600047a1670 */
[----:B------:R-:W-:Y:S01]  /*e250*/  @!P6 STG.E.U8 desc[UR14][R30.64+0x69], R5 ;  /* 0x000069051e00e986 */ /* 0x000fe2000c10110e */
[----:B------:R-:W-:Y:S01]  /*e260*/  ISETP.LT.OR P6, PT, R42, 0x72, !P0 ;  /* 0x000000722a00780c */ /* 0x000fe200047c1670 */
[----:B--2---:R-:W-:Y:S01]  /*e270*/  FMUL R0, R220, UR20 ;  /* 0x00000014dc007c20 */ /* 0x004fe20008400000 */
[----:B------:R-:W-:-:S04]  /*e280*/  FMUL R3, R221, UR20 ;  /* 0x00000014dd037c20 */ /* 0x000fc80008400000 */
[----:B0-----:R-:W-:Y:S02]  /*e290*/  F2FP.SATFINITE.E4M3.F32.PACK_AB_MERGE_C R7, RZ, R0, RZ ;  /* 0x00000000ff07723e */ /* 0x001fe400048070ff */
[----:B------:R-:W-:Y:S01]  /*e2a0*/  F2FP.SATFINITE.E4M3.F32.PACK_AB_MERGE_C R9, RZ, R3, RZ ;  /* 0x00000003ff09723e */ /* 0x000fe200048070ff */
[----:B------:R-:W-:Y:S02]  /*e2b0*/  FMUL R0, R223, UR20 ;  /* 0x00000014df007c20 */ /* 0x000fe40008400000 */
[----:B------:R0:W-:Y:S01]  /*e2c0*/  @!P3 STG.E.U8 desc[UR14][R28.64+0x70], R7 ;  /* 0x000070071c00b986 */ /* 0x0001e2000c10110e */
[----:B------:R-:W-:-:S03]  /*e2d0*/  ISETP.LT.OR P3, PT, R42, 0x79, !P0 ;  /* 0x000000792a00780c */ /* 0x000fc60004761670 */
[----:B------:R1:W-:Y:S01]  /*e2e0*/  @!P2 STG.E.U8 desc[UR14][R28.64+0x71], R9 ;  /* 0x000071091c00a986 */ /* 0x0003e2000c10110e */
[C---:B------:R-:W-:Y:S02]  /*e2f0*/  ISETP.LT.OR P2, PT, R42.reuse, 0x79, !P1 ;  /* 0x000000792a00780c */ /* 0x040fe40004f41670 */
[----:B------:R-:W-:Y:S02]  /*e300*/  ISETP.LT.OR P1, PT, R42, 0x7a, !P1 ;  /* 0x0000007a2a00780c */ /* 0x000fe40004f21670 */
[----:B------:R-:W-:Y:S01]  /*e310*/  F2FP.SATFINITE.E4M3.F32.PACK_AB_MERGE_C R13, RZ, R0, RZ ;  /* 0x00000000ff0d723e */ /* 0x000fe200048070ff */
[----:B------:R-:W-:Y:S01]  /*e320*/  FMUL R0, R222, UR20 ;  /* 0x00000014de007c20 */ /* 0x000fe20008400000 */
[----:B------:R-:W-:Y:S01]  /*e330*/  ISETP.LT.OR P0, PT, R42, 0x7a, !P0 ;  /* 0x0000007a2a00780c */ /* 0x000fe20004701670 */
[----:B------:R-:W-:-:S03]  /*e340*/  FMUL R2, R224, UR20 ;  /* 0x00000014e0027c20 */ /* 0x000fc60008400000 */
[----:B0-----:R-:W-:Y:S02]  /*e350*/  F2FP.SATFINITE.E4M3.F32.PACK_AB_MERGE_C R7, RZ, R0, RZ ;  /* 0x00000000ff07723e */ /* 0x001fe400048070ff */
[----:B-1----:R-:W-:Y:S01]  /*e360*/  F2FP.SATFINITE.E4M3.F32.PACK_AB_MERGE_C R9, RZ, R2, RZ ;  /* 0x00000002ff09723e */ /* 0x002fe200048070ff */
[----:B---3--:R-:W-:Y:S01]  /*e370*/  FMUL R3, R225, UR20 ;  /* 0x00000014e1037c20 */ /* 0x008fe20008400000 */
[----:B----4-:R-:W-:Y:S01]  /*e380*/  FMUL R4, R227, UR20 ;  /* 0x00000014e3047c20 */ /* 0x010fe20008400000 */
[----:B------:R-:W-:-:S03]  /*e390*/  FMUL R5, R226, UR20 ;  /* 0x00000014e2057c20 */ /* 0x000fc60008400000 */
[----:B------:R-:W-:Y:S02]  /*e3a0*/  F2FP.SATFINITE.E4M3.F32.PACK_AB_MERGE_C R3, RZ, R3, RZ ;  /* 0x00000003ff03723e */ /* 0x000fe400048070ff */
[----:B------:R-:W-:Y:S02]  /*e3b0*/  F2FP.SATFINITE.E4M3.F32.PACK_AB_MERGE_C R11, RZ, R4, RZ ;  /* 0x00000004ff0b723e */ /* 0x000fe400048070ff */
[----:B------:R-:W-:Y:S01]  /*e3c0*/  F2FP.SATFINITE.E4M3.F32.PACK_AB_MERGE_C R5, RZ, R5, RZ ;  /* 0x00000005ff05723e */ /* 0x000fe200048070ff */
[----:B------:R0:W-:Y:S04]  /*e3d0*/  @!P5 STG.E.U8 desc[UR14][R30.64+0x70], R13 ;  /* 0x0000700d1e00d986 */ /* 0x0001e8000c10110e */
[----:B------:R0:W-:Y:S04]  /*e3e0*/  @!P6 STG.E.U8 desc[UR14][R30.64+0x71], R7 ;  /* 0x000071071e00e986 */ /* 0x0001e8000c10110e */
[----:B------:R0:W-:Y:S04]  /*e3f0*/  @!P2 STG.E.U8 desc[UR14][R28.64+0x78], R9 ;  /* 0x000078091c00a986 */ /* 0x0001e8000c10110e */
[----:B------:R0:W-:Y:S04]  /*e400*/  @!P1 STG.E.U8 desc[UR14][R28.64+0x79], R3 ;  /* 0x000079031c009986 */ /* 0x0001e8000c10110e */
[----:B------:R0:W-:Y:S04]  /*e410*/  @!P3 STG.E.U8 desc[UR14][R30.64+0x78], R11 ;  /* 0x0000780b1e00b986 */ /* 0x0001e8000c10110e */
[----:B------:R0:W-:Y:S02]  /*e420*/  @!P0 STG.E.U8 desc[UR14][R30.64+0x79], R5 ;  /* 0x000079051e008986 */ /* 0x0001e4000c10110e */
.L_x_289:
[----:B------:R-:W-:Y:S05]  /*e430*/  BSYNC B0 ;  /* 0x0000000000007941 */ /* 0x000fea0003800000 */
.L_x_31:
[----:B0----5:R-:W2:Y:S04]  /*e440*/  LDL.LU R3, [R1+0x70] ;  /* 0x0000700001037983 */ /* 0x021ea80000300800 */
[----:B------:R-:W2:Y:S01]  /*e450*/  LDL.LU R2, [R1+0x74] ;  /* 0x0000740001027983 */ /* 0x000ea20000300800 */
[----:B------:R-:W-:Y:S01]  /*e460*/  ULDC UR6, c[0x0][0xc] ;  /* 0x0000030000067ab9 */ /* 0x000fe20000000800 */
[----:B------:R-:W-:Y:S01]  /*e470*/  ULDC UR7, c[0x0][0x10] ;  /* 0x0000040000077ab9 */ /* 0x000fe20000000800 */
[----:B------:R-:W2:Y:S01]  /*e480*/  LDC R5, c[0x0][0x14] ;  /* 0x00000500ff057b82 */ /* 0x000ea20000000800 */
[----:B------:R-:W-:Y:S01]  /*e490*/  UIMAD.WIDE.U32 UR6, UR6, UR7, URZ ;  /* 0x00000007060672a5 */ /* 0x000fe2000f8e003f */
[----:B------:R-:W-:Y:S01]  /*e4a0*/  PRMT R0, RZ, 0x7610, R0 ;  /* 0x00007610ff007816 */ /* 0x000fe20000000000 */
[----:B------:R-:W-:-:S04]  /*e4b0*/  UMOV UR12, 0xffffffff ;  /* 0xffffffff000c7882 */ /* 0x000fc80000000000 */
[----:B--2---:R-:W-:-:S04]  /*e4c0*/  IMAD.WIDE.U32 R2, R5, UR6, R2 ;  /* 0x0000000605027c25 */ /* 0x004fc8000f8e0002 */
[----:B------:R-:W-:Y:S01]  /*e4d0*/  IMAD R5, R5, UR7, RZ ;  /* 0x0000000705057c24 */ /* 0x000fe2000f8e02ff */
[----:B------:R-:W-:Y:S01]  /*e4e0*/  ULDC.64 UR6, c[0x0][0x650] ;  /* 0x0001940000067ab9 */ /* 0x000fe20000000a00 */
[----:B------:R-:W-:Y:S01]  /*e4f0*/  IMAD.MOV.U32 R19, RZ, RZ, R2 ;  /* 0x000000ffff137224 */ /* 0x000fe200078e0002 */
[----:B------:R-:W-:Y:S01]  /*e500*/  ISETP.GE.U32.AND P0, PT, R2, UR6, PT ;  /* 0x0000000602007c0c */ /* 0x000fe2000bf06070 */
[----:B------:R-:W-:Y:S02]  /*e510*/  IMAD.IADD R22, R3, 0x1, R5 ;  /* 0x0000000103167824 */ /* 0x000fe400078e0205 */
[----:B------:R-:W-:-:S03]  /*e520*/  IMAD.MOV.U32 R2, RZ, RZ, -0x1 ;  /* 0xffffffffff027424 */ /* 0x000fc600078e00ff */
[----:B------:R0:W-:Y:S01]  /*e530*/  STL [R1+0x70], R22 ;  /* 0x0000701601007387 */ /* 0x0001e20000100800 */
[----:B------:R-:W-:-:S03]  /*e540*/  ISETP.GE.U32.AND.EX P0, PT, R22, UR7, PT, P0 ;  /* 0x0000000716007c0c */ /* 0x000fc6000bf06100 */
[----:B------:R0:W-:Y:S04]  /*e550*/  STL [R1+0x74], R19 ;  /* 0x0000741301007387 */ /* 0x0001e80000100800 */
[----:B------:R0:W-:Y:S06]  /*e560*/  STL [R1+0x78], R2 ;  /* 0x0000780201007387 */ /* 0x0001ec0000100800 */
[----:B------:R-:W-:Y:S05]  /*e570*/  @P0 BRA `(.L_x_290) ;  /* 0x00000004006c0947 */ /* 0x000fea0003800000 */
[----:B------:R-:W2:Y:S01]  /*e580*/  S2R R14, SR_CTAID.X ;  /* 0x00000000000e7919 */ /* 0x000ea20000002500 */
[----:B------:R-:W5:Y:S01]  /*e590*/  LDC.64 R8, c[0x0][0x628] ;  /* 0x00018a00ff087b82 */ /* 0x000f620000000a00 */
[----:B------:R-:W-:Y:S01]  /*e5a0*/  ULDC UR6, c[0x0][0x150] ;  /* 0x0000540000067ab9 */ /* 0x000fe20000000800 */
[----:B------:R-:W-:Y:S01]  /*e5b0*/  IMAD.MOV.U32 R6, RZ, RZ, R19 ;  /* 0x000000ffff067224 */ /* 0x000fe200078e0013 */
[----:B------:R-:W0:Y:S01]  /*e5c0*/  S2R R16, SR_CTAID.Y ;  /* 0x0000000000107919 */ /* 0x000e220000002600 */
[----:B------:R-:W-:-:S04]  /*e5d0*/  IMAD.MOV.U32 R7, RZ, RZ, R22 ;  /* 0x000000ffff077224 */ /* 0x000fc800078e0016 */
[----:B------:R-:W0:Y:S08]  /*e5e0*/  LDC R17, c[0x0][0x144] ;  /* 0x00005100ff117b82 */ /* 0x000e300000000800 */
[----:B------:R-:W0:Y:S08]  /*e5f0*/  LDC R10, c[0x0][0x630] ;  /* 0x00018c00ff0a7b82 */ /* 0x000e300000000800 */
[----:B------:R-:W0:Y:S01]  /*e600*/  LDC.64 R12, c[0x0][0x620] ;  /* 0x00018800ff0c7b82 */ /* 0x000e220000000a00 */
[----:B-----5:R-:W-:-:S04]  /*e610*/  ISETP.NE.U32.AND P0, PT, R8, RZ, PT ;  /* 0x000000ff0800720c */ /* 0x020fc80003f05070 */
[----:B------:R-:W-:Y:S02]  /*e620*/  ISETP.NE.AND.EX P0, PT, R9, RZ, PT, P0 ;  /* 0x000000ff0900720c */ /* 0x000fe40003f05300 */
[----:B--2---:R-:W-:-:S05]  /*e630*/  I2FP.F32.U32 R0, R14 ;  /* 0x0000000e00007245 */ /* 0x004fca0000201000 */
[----:B------:R-:W-:-:S04]  /*e640*/  FMUL R0, R0, UR6 ;  /* 0x0000000600007c20 */ /* 0x000fc80008400000 */
[----:B------:R2:W0:Y:S02]  /*e650*/  F2I.U32.TRUNC.NTZ R15, R0 ;  /* 0x00000000000f7305 */ /* 0x000424000020f000 */
[----:B------:R-:W-:Y:S05]  /*e660*/  @!P0 BRA `(.L_x_291) ;  /* 0x0000000000288947 */ /* 0x000fea0003800000 */
[----:B--2---:R-:W2:Y:S02]  /*e670*/  LDC R0, c[0x0][0x634] ;  /* 0x00018d00ff007b82 */ /* 0x004ea40000000800 */
[----:B--2---:R-:W-:-:S05]  /*e680*/  IADD3 R7, P0, R19, R0, RZ ;  /* 0x0000000013077210 */ /* 0x004fca0007f1e0ff */
[----:B------:R-:W-:-:S04]  /*e690*/  IMAD.X R11, RZ, RZ, R22, P0 ;  /* 0x000000ffff0b7224 */ /* 0x000fc800000e0616 */
[----:B0-----:R-:W-:-:S04]  /*e6a0*/  IMAD.WIDE.U32 R2, R11, R8, RZ ;  /* 0x000000080b027225 */ /* 0x001fc800078e00ff */
[----:B------:R-:W-:-:S04]  /*e6b0*/  IMAD.WIDE.U32 R4, P0, R7, R9, R2 ;  /* 0x0000000907047225 */ /* 0x000fc80007800002 */
[----:B------:R-:W-:-:S04]  /*e6c0*/  IMAD.WIDE.U32 R2, R7, R8, RZ ;  /* 0x0000000807027225 */ /* 0x000fc800078e00ff */
[----:B------:R-:W-:Y:S01]  /*e6d0*/  IMAD.X R7, RZ, RZ, RZ, P0 ;  /* 0x000000ffff077224 */ /* 0x000fe200000e06ff */
[----:B------:R-:W-:Y:S01]  /*e6e0*/  IADD3 RZ, P0, R3, R4, RZ ;  /* 0x0000000403ff7210 */ /* 0x000fe20007f1e0ff */
[----:B------:R-:W-:-:S04]  /*e6f0*/  IMAD.MOV.U32 R6, RZ, RZ, R5 ;  /* 0x000000ffff067224 */ /* 0x000fc800078e0005 */
[----:B------:R-:W-:-:S08]  /*e700*/  IMAD.WIDE.U32.X R6, R11, R9, R6, P0 ;  /* 0x000000090b067225 */ /* 0x000fd000000e0406 */
.L_x_291:
[-CC-:B0-----:R-:W-:Y:S01]  /*e710*/  SHF.R.U64 R24, R6, R10.reuse, R7.reuse ;  /* 0x0000000a06187219 */ /* 0x181fe20000001207 */
[----:B------:R-:W0:Y:S01]  /*e720*/  LDC.64 R20, c[0x0][0x640] ;  /* 0x00019000ff147b82 */ /* 0x000e220000000a00 */
[----:B--2---:R-:W-:Y:S01]  /*e730*/  SHF.R.U32.HI R0, RZ, R10, R7 ;  /* 0x0000000aff007219 */ /* 0x004fe20000011607 */
[----:B------:R-:W-:Y:S01]  /*e740*/  IMAD.MOV.U32 R2, RZ, RZ, R19 ;  /* 0x000000ffff027224 */ /* 0x000fe200078e0013 */
[----:B------:R-:W-:Y:S01]  /*e750*/  IADD3 R5, P0, RZ, -R24, RZ ;  /* 0x80000018ff057210 */ /* 0x000fe20007f1e0ff */
[----:B------:R-:W-:Y:S01]  /*e760*/  IMAD.MOV R15, RZ, RZ, -R15 ;  /* 0x000000ffff0f7224 */ /* 0x000fe200078e0a0f */
[----:B------:R-:W-:Y:S01]  /*e770*/  ULDC UR6, c[0x0][0x154] ;  /* 0x0000550000067ab9 */ /* 0x000fe20000000800 */
[----:B------:R-:W-:Y:S02]  /*e780*/  IMAD.MOV.U32 R7, RZ, RZ, 0x1 ;  /* 0x00000001ff077424 */ /* 0x000fe400078e00ff */
[----:B------:R-:W2:Y:S01]  /*e790*/  LDC R4, c[0x0][0x618] ;  /* 0x00018600ff047b82 */ /* 0x000ea20000000800 */
[----:B------:R-:W-:-:S02]  /*e7a0*/  IMAD.X R3, RZ, RZ, ~R0, P0 ;  /* 0x000000ffff037224 */ /* 0x000fc400000e0e00 */
[----:B------:R-:W-:Y:S02]  /*e7b0*/  IMAD R15, R17, R15, R14 ;  /* 0x0000000f110f7224 */ /* 0x000fe400078e020e */
[-C--:B------:R-:W-:Y:S02]  /*e7c0*/  IMAD R0, R3, R12.reuse, RZ ;  /* 0x0000000c03007224 */ /* 0x080fe400078e02ff */
[----:B------:R-:W-:Y:S01]  /*e7d0*/  IMAD.MOV.U32 R3, RZ, RZ, R22 ;  /* 0x000000ffff037224 */ /* 0x000fe200078e0016 */
[----:B------:R-:W5:Y:S01]  /*e7e0*/  LDC R6, c[0x0][0x608] ;  /* 0x00018200ff067b82 */ /* 0x000f620000000800 */
[----:B------:R-:W-:-:S04]  /*e7f0*/  IMAD.WIDE.U32 R2, R5, R12, R2 ;  /* 0x0000000c05027225 */ /* 0x000fc800078e0002 */
[----:B------:R-:W-:-:S03]  /*e800*/  IMAD R5, R5, R13, R0 ;  /* 0x0000000d05057224 */ /* 0x000fc600078e0200 */
[----:B------:R-:W1:Y:S01]  /*e810*/  LDC R18, c[0x0][0x658] ;  /* 0x00019600ff127b82 */ /* 0x000e620000000800 */
[----:B------:R-:W-:Y:S01]  /*e820*/  I2FP.F32.U32 R0, R16 ;  /* 0x0000001000007245 */ /* 0x000fe20000201000 */
[----:B------:R-:W-:Y:S01]  /*e830*/  IMAD.IADD R3, R3, 0x1, R5 ;  /* 0x0000000103037824 */ /* 0x000fe200078e0205 */
[----:B0-----:R-:W-:Y:S01]  /*e840*/  ISETP.NE.U32.AND P0, PT, R20, RZ, PT ;  /* 0x000000ff1400720c */ /* 0x001fe20003f05070 */
[----:B------:R-:W-:Y:S02]  /*e850*/  IMAD.MOV.U32 R5, RZ, RZ, -0x1 ;  /* 0xffffffffff057424 */ /* 0x000fe400078e00ff */
[----:B------:R-:W-:Y:S02]  /*e860*/  FMUL R0, R0, UR6 ;  /* 0x0000000600007c20 */ /* 0x000fe40008400000 */
[----:B------:R-:W0:Y:S01]  /*e870*/  LDC R13, c[0x0][0x148] ;  /* 0x00005200ff0d7b82 */ /* 0x000e220000000800 */
[----:B--2---:R-:W-:Y:S01]  /*e880*/  SHF.R.U64 R10, R2, R4, R3 ;  /* 0x00000004020a7219 */ /* 0x004fe20000001203 */
[----:B------:R2:W0:Y:S01]  /*e890*/  F2I.U32.TRUNC.NTZ R12, R0 ;  /* 0x00000000000c7305 */ /* 0x000422000020f000 */
[----:B------:R-:W-:-:S02]  /*e8a0*/  ISETP.NE.AND.EX P0, PT, R21, RZ, PT, P0 ;  /* 0x000000ff1500720c */ /* 0x000fc40003f05300 */
[----:B------:R-:W-:-:S03]  /*e8b0*/  SHF.R.U32.HI R3, RZ, R4, R3 ;  /* 0x00000004ff037219 */ /* 0x000fc60000011603 */
[----:B------:R-:W0:Y:S01]  /*e8c0*/  LDC R14, c[0x0][0x600] ;  /* 0x00018000ff0e7b82 */ /* 0x000e220000000800 */
[-CC-:B-----5:R-:W-:Y:S02]  /*e8d0*/  SHF.R.U64 R8, R10, R6.reuse, R3.reuse ;  /* 0x000000060a087219 */ /* 0x1a0fe40000001203 */
[----:B------:R-:W-:-:S05]  /*e8e0*/  SHF.R.U32.HI R3, RZ, R6, R3 ;  /* 0x00000006ff037219 */ /* 0x000fca0000011603 */
[----:B------:R-:W0:Y:S01]  /*e8f0*/  LDC R19, c[0x0][0x648] ;  /* 0x00019200ff137b82 */ /* 0x000e220000000800 */
[-CC-:B-1----:R-:W-:Y:S02]  /*e900*/  SHF.R.U64 R11, R8, R18.reuse, R3.reuse ;  /* 0x00000012080b7219 */ /* 0x182fe40000001203 */
[-C--:B------:R-:W-:Y:S02]  /*e910*/  SHF.L.U32 R5, R5, R18.reuse, RZ ;  /* 0x0000001205057219 */ /* 0x080fe400000006ff */
[-C--:B------:R-:W-:Y:S01]  /*e920*/  SHF.R.U32.HI R3, RZ, R18.reuse, R3 ;  /* 0x00000012ff037219 */ /* 0x080fe20000011603 */
[----:B------:R-:W-:Y:S01]  /*e930*/  IMAD.MOV.U32 R2, RZ, RZ, R11 ;  /* 0x000000ffff027224 */ /* 0x000fe200078e000b */
[----:B------:R-:W-:Y:S01]  /*e940*/  SHF.L.U32 R40, R7, R18, RZ ;  /* 0x0000001207287219 */ /* 0x000fe200000006ff */
[----:B------:R-:W1:Y:S01]  /*e950*/  LDC R22, c[0x0][0x638] ;  /* 0x00018e00ff167b82 */ /* 0x000e620000000800 */
[----:B------:R-:W-:-:S07]  /*e960*/  LOP3.LUT R17, RZ, R5, RZ, 0x33, !PT ;  /* 0x00000005ff117212 */ /* 0x000fce00078e33ff */
[----:B------:R-:W0:Y:S01]  /*e970*/  LDC R23, c[0x0][0x610] ;  /* 0x00018400ff177b82 */ /* 0x000e220000000800 */
[----:B--2---:R-:W-:Y:S05]  /*e980*/  @!P0 BRA `(.L_x_292) ;  /* 0x0000000000288947 */ /* 0x004fea0003800000 */
[----:B------:R-:W2:Y:S02]  /*e990*/  LDC R0, c[0x0][0x64c] ;  /* 0x00019300ff007b82 */ /* 0x000ea40000000800 */
[----:B--2---:R-:W-:-:S05]  /*e9a0*/  IADD3 R7, P0, R11, R0, RZ ;  /* 0x000000000b077210 */ /* 0x004fca0007f1e0ff */
        /* <DEDUP_REMOVED lines=8> */
.L_x_292:
[----:B0-----:R-:W-:Y:S01]  /*ea30*/  SHF.R.U64 R0, R2, R19, R3 ;  /* 0x0000001302007219 */ /* 0x001fe20000001203 */
[----:B------:R-:W-:Y:S01]  /*ea40*/  VIADD R3, R14, 0xffffffff ;  /* 0xffffffff0e037836 */ /* 0x000fe20000000000 */
[----:B------:R-:W-:Y:S01]  /*ea50*/  LOP3.LUT R5, R8, R17, RZ, 0xc0, !PT ;  /* 0x0000001108057212 */ /* 0x000fe200078ec0ff */
[----:B------:R-:W-:Y:S01]  /*ea60*/  IMAD.MOV R12, RZ, RZ, -R12 ;  /* 0x000000ffff0c7224 */ /* 0x000fe200078e0a0c */
[----:B------:R-:W-:Y:S01]  /*ea70*/  R2UR UR12, R24 ;  /* 0x00000000180c72ca */ /* 0x000fe200000e0000 */
[----:B------:R-:W-:Y:S01]  /*ea80*/  IMAD.MOV R2, RZ, RZ, -R0 ;  /* 0x000000ffff027224 */ /* 0x000fe200078e0a00 */
[----:B------:R-:W-:Y:S01]  /*ea90*/  LOP3.LUT R3, R10, R3, RZ, 0xc0, !PT ;  /* 0x000000030a037212 */ /* 0x000fe200078ec0ff */
[----:B------:R-:W-:Y:S02]  /*eaa0*/  IMAD R40, R40, R0, R5 ;  /* 0x0000000028287224 */ /* 0x000fe400078e0205 */
[----:B------:R-:W-:Y:S02]  /*eab0*/  @P4 IMAD R15, R13, R12, R16 ;  /* 0x0000000c0d0f4224 */ /* 0x000fe400078e0210 */
[----:B-1----:R-:W-:-:S02]  /*eac0*/  IMAD R0, R2, R22, R11 ;  /* 0x0000001602007224 */ /* 0x002fc400078e020b */
[----:B------:R-:W-:Y:S02]  /*ead0*/  IMAD R40, R40, R23, R15 ;  /* 0x0000001728287224 */ /* 0x000fe400078e020f */
[----:B------:R-:W-:Y:S02]  /*eae0*/  IMAD R3, R0, R14, R3 ;  /* 0x0000000e00037224 */ /* 0x000fe400078e0203 */
[----:B------:R-:W-:-:S03]  /*eaf0*/  IMAD.MOV.U32 R0, RZ, RZ, 0x1 ;  /* 0x00000001ff007424 */ /* 0x000fc600078e00ff */
[----:B------:R-:W-:Y:S02]  /*eb00*/  SEL R2, R3, R40, !P4 ;  /* 0x0000002803027207 */ /* 0x000fe40006000000 */
[----:B------:R-:W-:-:S03]  /*eb10*/  SEL R40, R40, R3, !P4 ;  /* 0x0000000328287207 */ /* 0x000fc60006000000 */
[----:B------:R2:W-:Y:S04]  /*eb20*/  STL [R1+0x78], R2 ;  /* 0x0000780201007387 */ /* 0x0005e80000100800 */
.L_x_290:
[----:B------:R-:W-:Y:S01]  /*eb30*/  UIADD3 UR5, UR9, UR5, URZ ;  /* 0x0000000509057290 */ /* 0x000fe2000fffe03f */
[----:B------:R0:W-:Y:S01]  /*eb40*/  STL [R1+0x7c], R40 ;  /* 0x00007c2801007387 */ /* 0x0001e20000100800 */
[----:B------:R-:W-:Y:S02]  /*eb50*/  LOP3.LUT P0, RZ, R0, 0xff, RZ, 0xc0, !PT ;  /* 0x000000ff00ff7812 */ /* 0x000fe4000780c0ff */
[----:B------:R-:W-:Y:S02]  /*eb60*/  USHF.R.U32.HI UR6, URZ, 0x2, UR5 ;  /* 0x000000023f067899 */ /* 0x000fe40008011605 */
[----:B------:R-:W-:Y:S02]  /*eb70*/  UISETP.GT.U32.AND UP0, UPT, UR5, 0x3, UPT ;  /* 0x000000030500788c */ /* 0x000fe4000bf04070 */
[----:B------:R-:W-:Y:S02]  /*eb80*/  ULOP3.LUT UR6, UR6, 0x1, URZ, 0xc0, !UPT ;  /* 0x0000000106067892 */ /* 0x000fe4000f8ec03f */
[----:B------:R-:W-:-:S02]  /*eb90*/  UISETP.LT.U32.AND UP0, UPT, UR9, 0x4, UP0 ;  /* 0x000000040900788c */ /* 0x000fc40008701070 */
[----:B------:R-:W-:Y:S02]  /*eba0*/  UISETP.NE.U32.AND UP1, UPT, UR6, 0x1, UPT ;  /* 0x000000010600788c */ /* 0x000fe4000bf25070 */
[----:B------:R-:W-:Y:S02]  /*ebb0*/  USEL UR7, URZ, 0x1, !UP0 ;  /* 0x000000013f077887 */ /* 0x000fe4000c000000 */
[----:B------:R-:W-:Y:S02]  /*ebc0*/  UISETP.GT.U32.AND UP1, UPT, UR9, 0x3, !UP1 ;  /* 0x000000030900788c */ /* 0x000fe4000cf24070 */
[----:B------:R-:W-:Y:S02]  /*ebd0*/  ULOP3.LUT UR5, UR5, 0x3, URZ, 0xc0, !UPT ;  /* 0x0000000305057892 */ /* 0x000fe4000f8ec03f */
[----:B------:R-:W-:-:S04]  /*ebe0*/  USEL UR6, URZ, 0x1, !UP1 ;  /* 0x000000013f067887 */ /* 0x000fc8000c800000 */
[----:B------:R-:W-:Y:S01]  /*ebf0*/  ULOP3.LUT UR4, UR6, UR4, UR7, 0x96, !UPT ;  /* 0x0000000406047292 */ /* 0x000fe2000f8e9607 */
[----:B0-----:R-:W-:Y:S11]  /*ec00*/  @P0 BRA `(.L_x_293) ;  /* 0xffffff2400040947 */ /* 0x001ff6000383ffff */
[----:B------:R-:W-:Y:S05]  /*ec10*/  EXIT ;  /* 0x000000000000794d */ /* 0x000fea0003800000 */
.L_x_3:
[----:B------:R-:W2:Y:S01]  /*ec20*/  LDL R16, [R1+0x74] ;  /* 0x0000740001107983 */ /* 0x000ea20000100800 */
[----:B------:R-:W-:-:S03]  /*ec30*/  ULDC.64 UR4, c[0x0][0x650] ;  /* 0x0001940000047ab9 */ /* 0x000fc60000000a00 */
[----:B------:R-:W3:Y:S01]  /*ec40*/  LDL R17, [R1+0x70] ;  /* 0x0000700001117983 */ /* 0x000ee20000100800 */
[----:B------:R-:W-:Y:S01]  /*ec50*/  PRMT R4, RZ, 0x7610, R4 ;  /* 0x00007610ff047816 */ /* 0x000fe20000000004 */
[----:B------:R-:W-:Y:S02]  /*ec60*/  IMAD.MOV.U32 R5, RZ, RZ, -0x1 ;  /* 0xffffffffff057424 */ /* 0x000fe400078e00ff */
[----:B------:R-:W-:Y:S02]  /*ec70*/  IMAD.MOV.U32 R6, RZ, RZ, -0x1 ;  /* 0xffffffffff067424 */ /* 0x000fe400078e00ff */
[----:B------:R-:W-:Y:S01]  /*ec80*/  IMAD.MOV.U32 R11, RZ, RZ, -0x1 ;  /* 0xffffffffff0b7424 */ /* 0x000fe200078e00ff */
[----:B--2---:R-:W-:-:S04]  /*ec90*/  ISETP.GE.U32.AND P0, PT, R16, UR4, PT ;  /* 0x0000000410007c0c */ /* 0x004fc8000bf06070 */
[----:B---3--:R-:W-:-:S13]  /*eca0*/  ISETP.GE.U32.AND.EX P0, PT, R17, UR5, PT, P0 ;  /* 0x0000000511007c0c */ /* 0x008fda000bf06100 */
[----:B------:R-:W-:Y:S05]  /*ecb0*/  @P0 BRA `(.L_x_294) ;  /* 0x00000004005c0947 */ /* 0x000fea0003800000 */
        /* <DEDUP_REMOVED lines=18> */
.L_x_295:
[-CC-:B------:R-:W-:Y:S01]  /*ede0*/  SHF.R.U64 R11, R8, R12.reuse, R9.reuse ;  /* 0x0000000c080b7219 */ /* 0x180fe20000001209 */
[----:B------:R-:W0:Y:S01]  /*edf0*/  LDC.64 R20, c[0x0][0x640] ;  /* 0x00019000ff147b82 */ /* 0x000e220000000a00 */
[----:B------:R-:W-:Y:S01]  /*ee00*/  SHF.R.U32.HI R3, RZ, R12, R9 ;  /* 0x0000000cff037219 */ /* 0x000fe20000011609 */
[----:B------:R-:W-:Y:S01]  /*ee10*/  ULDC UR4, c[0x0][0x150] ;  /* 0x0000540000047ab9 */ /* 0x000fe20000000800 */
[----:B------:R-:W-:Y:S01]  /*ee20*/  IADD3 R7, P0, RZ, -R11, RZ ;  /* 0x8000000bff077210 */ /* 0x000fe20007f1e0ff */
[----:B------:R-:W-:Y:S01]  /*ee30*/  IMAD.MOV.U32 R4, RZ, RZ, R16 ;  /* 0x000000ffff047224 */ /* 0x000fe200078e0010 */
[----:B------:R-:W-:Y:S01]  /*ee40*/  I2FP.F32.U32 R6, R2 ;  /* 0x0000000200067245 */ /* 0x000fe20000201000 */
[----:B------:R-:W-:Y:S02]  /*ee50*/  IMAD.MOV.U32 R5, RZ, RZ, R17 ;  /* 0x000000ffff057224 */ /* 0x000fe400078e0011 */
[----:B------:R-:W1:Y:S01]  /*ee60*/  LDC R10, c[0x0][0x618] ;  /* 0x00018600ff0a7b82 */ /* 0x000e620000000800 */
[----:B------:R-:W-:-:S02]  /*ee70*/  IMAD.X R3, RZ, RZ, ~R3, P0 ;  /* 0x000000ffff037224 */ /* 0x000fc400000e0e03 */
[----:B------:R-:W-:Y:S01]  /*ee80*/  FMUL R9, R6, UR4 ;  /* 0x0000000406097c20 */ /* 0x000fe20008400000 */
[----:B------:R-:W-:Y:S01]  /*ee90*/  IMAD.WIDE.U32 R4, R7, R14, R4 ;  /* 0x0000000e07047225 */ /* 0x000fe200078e0004 */
[----:B------:R-:W-:-:S03]  /*eea0*/  ULDC UR4, c[0x0][0x154] ;  /* 0x0000550000047ab9 */ /* 0x000fc60000000800 */
[----:B------:R-:W-:Y:S01]  /*eeb0*/  IMAD R6, R3, R14, RZ ;  /* 0x0000000e03067224 */ /* 0x000fe200078e02ff */
[----:B------:R-:W2:Y:S01]  /*eec0*/  LDC R13, c[0x0][0x144] ;  /* 0x00005100ff0d7b82 */ /* 0x000ea20000000800 */
[----:B------:R-:W3:Y:S02]  /*eed0*/  F2I.U32.TRUNC.NTZ R9, R9 ;  /* 0x0000000900097305 */ /* 0x000ee4000020f000 */
[----:B------:R-:W-:Y:S02]  /*eee0*/  IMAD R3, R7, R15, R6 ;  /* 0x0000000f07037224 */ /* 0x000fe400078e0206 */
[----:B------:R-:W-:Y:S02]  /*eef0*/  IMAD.MOV.U32 R6, RZ, RZ, -0x1 ;  /* 0xffffffffff067424 */ /* 0x000fe400078e00ff */
[----:B------:R-:W-:Y:S01]  /*ef00*/  IMAD.IADD R3, R5, 0x1, R3 ;  /* 0x0000000105037824 */ /* 0x000fe200078e0203 */
[----:B------:R-:W4:Y:S01]  /*ef10*/  LDC R12, c[0x0][0x608] ;  /* 0x00018200ff0c7b82 */ /* 0x000f220000000800 */
[----:B------:R-:W-:-:S02]  /*ef20*/  I2FP.F32.U32 R5, R0 ;  /* 0x0000000000057245 */ /* 0x000fc40000201000 */
[----:B0-----:R-:W-:-:S03]  /*ef30*/  ISETP.NE.U32.AND P0, PT, R20, RZ, PT ;  /* 0x000000ff1400720c */ /* 0x001fc60003f05070 */
[----:B------:R-:W-:Y:S01]  /*ef40*/  FMUL R5, R5, UR4 ;  /* 0x0000000405057c20 */ /* 0x000fe20008400000 */
[----:B------:R-:W-:Y:S01]  /*ef50*/  ISETP.NE.AND.EX P0, PT, R21, RZ, PT, P0 ;  /* 0x000000ff1500720c */ /* 0x000fe20003f05300 */
[----:B------:R-:W0:Y:S01]  /*ef60*/  LDC R7, c[0x0][0x658] ;  /* 0x00019600ff077b82 */ /* 0x000e220000000800 */
[-C--:B-1----:R-:W-:Y:S01]  /*ef70*/  SHF.R.U64 R8, R4, R10.reuse, R3 ;  /* 0x0000000a04087219 */ /* 0x082fe20000001203 */
[----:B---3--:R-:W-:Y:S01]  /*ef80*/  IMAD.MOV R4, RZ, RZ, -R9 ;  /* 0x000000ffff047224 */ /* 0x008fe200078e0a09 */
[----:B------:R-:W-:Y:S02]  /*ef90*/  SHF.R.U32.HI R3, RZ, R10, R3 ;  /* 0x0000000aff037219 */ /* 0x000fe40000011603 */
[----:B------:R1:W3:Y:S03]  /*efa0*/  F2I.U32.TRUNC.NTZ R10, R5 ;  /* 0x00000005000a7305 */ /* 0x0002e6000020f000 */
[----:B------:R-:W1:Y:S01]  /*efb0*/  LDC R17, c[0x0][0x148] ;  /* 0x00005200ff117b82 */ /* 0x000e620000000800 */
[----:B--2---:R-:W-:-:S02]  /*efc0*/  IMAD R19, R13, R4, R2 ;  /* 0x000000040d137224 */ /* 0x004fc400078e0202 */
[----:B------:R-:W-:-:S05]  /*efd0*/  IMAD.MOV.U32 R4, RZ, RZ, 0x1 ;  /* 0x00000001ff047424 */ /* 0x000fca00078e00ff */
[----:B------:R-:W2:Y:S01]  /*efe0*/  LDC R14, c[0x0][0x600] ;  /* 0x00018000ff0e7b82 */ /* 0x000ea20000000800 */
[-CC-:B----4-:R-:W-:Y:S02]  /*eff0*/  SHF.R.U64 R13, R8, R12.reuse, R3.reuse ;  /* 0x0000000c080d7219 */ /* 0x190fe40000001203 */
[----:B------:R-:W-:-:S05]  /*f000*/  SHF.R.U32.HI R2, RZ, R12, R3 ;  /* 0x0000000cff027219 */ /* 0x000fca0000011603 */
[----:B------:R-:W4:Y:S01]  /*f010*/  LDC R16, c[0x0][0x648] ;  /* 0x00019200ff107b82 */ /* 0x000f220000000800 */
[-CC-:B0-----:R-:W-:Y:S02]  /*f020*/  SHF.R.U64 R15, R13, R7.reuse, R2.reuse ;  /* 0x000000070d0f7219 */ /* 0x181fe40000001202 */
[-C--:B------:R-:W-:Y:S02]  /*f030*/  SHF.L.U32 R6, R6, R7.reuse, RZ ;  /* 0x0000000706067219 */ /* 0x080fe400000006ff */
[-C--:B------:R-:W-:Y:S01]  /*f040*/  SHF.R.U32.HI R3, RZ, R7.reuse, R2 ;  /* 0x00000007ff037219 */ /* 0x080fe20000011602 */
[----:B------:R-:W-:Y:S01]  /*f050*/  IMAD.MOV.U32 R2, RZ, RZ, R15 ;  /* 0x000000ffff027224 */ /* 0x000fe200078e000f */
[----:B------:R-:W-:Y:S01]  /*f060*/  SHF.L.U32 R12, R4, R7, RZ ;  /* 0x00000007040c7219 */ /* 0x000fe200000006ff */
[----:B------:R-:W0:Y:S01]  /*f070*/  LDC R18, c[0x0][0x638] ;  /* 0x00018e00ff127b82 */ /* 0x000e220000000800 */
[----:B------:R-:W-:-:S07]  /*f080*/  LOP3.LUT R22, RZ, R6, RZ, 0x33, !PT ;  /* 0x00000006ff167212 */ /* 0x000fce00078e33ff */
        /* <DEDUP_REMOVED lines=12> */
.L_x_296:
[----:B----4-:R-:W-:Y:S01]  /*f150*/  SHF.R.U64 R3, R2, R16, R3 ;  /* 0x0000001002037219 */ /* 0x010fe20000001203 */
[----:B--2---:R-:W-:Y:S01]  /*f160*/  VIADD R5, R14, 0xffffffff ;  /* 0xffffffff0e057836 */ /* 0x004fe20000000000 */
[----:B------:R-:W-:Y:S01]  /*f170*/  LOP3.LUT R2, R13, R22, RZ, 0xc0, !PT ;  /* 0x000000160d027212 */ /* 0x000fe200078ec0ff */
[----:B------:R-:W-:Y:S02]  /*f180*/  IMAD.MOV R10, RZ, RZ, -R10 ;  /* 0x000000ffff0a7224 */ /* 0x000fe400078e0a0a */
[----:B------:R-:W-:Y:S02]  /*f190*/  IMAD.MOV R4, RZ, RZ, -R3 ;  /* 0x000000ffff047224 */ /* 0x000fe400078e0a03 */
[----:B------:R-:W-:Y:S01]  /*f1a0*/  IMAD R2, R12, R3, R2 ;  /* 0x000000030c027224 */ /* 0x000fe200078e0202 */
[----:B------:R-:W-:Y:S01]  /*f1b0*/  LOP3.LUT R3, R8, R5, RZ, 0xc0, !PT ;  /* 0x0000000508037212 */ /* 0x000fe200078ec0ff */
[----:B------:R-:W-:Y:S02]  /*f1c0*/  @P4 IMAD R19, R17, R10, R0 ;  /* 0x0000000a11134224 */ /* 0x000fe400078e0200 */
[----:B0-----:R-:W-:-:S02]  /*f1d0*/  IMAD R0, R4, R18, R15 ;  /* 0x0000001204007224 */ /* 0x001fc400078e020f */
[----:B------:R-:W-:Y:S02]  /*f1e0*/  IMAD R5, R2, R23, R19 ;  /* 0x0000001702057224 */ /* 0x000fe400078e0213 */
[----:B------:R-:W-:Y:S02]  /*f1f0*/  IMAD R0, R0, R14, R3 ;  /* 0x0000000e00007224 */ /* 0x000fe400078e0203 */
[----:B------:R-:W-:-:S03]  /*f200*/  IMAD.MOV.U32 R4, RZ, RZ, 0x1 ;  /* 0x00000001ff047424 */ /* 0x000fc600078e00ff */
[----:B------:R-:W-:Y:S02]  /*f210*/  SEL R6, R0, R5, !P4 ;  /* 0x0000000500067207 */ /* 0x000fe40006000000 */
[----:B------:R-:W-:-:S07]  /*f220*/  SEL R5, R5, R0, !P4 ;  /* 0x0000000005057207 */ /* 0x000fce0006000000 */
.L_x_294:
[----:B------:R-:W-:-:S08]  /*f230*/  NOP ;  /* 0x0000000000007918 */ /* 0x000fd00000000000 */
[----:B------:R-:W0:-:S00]  /*f240*/  USETMAXREG.DEALLOC.CTAPOOL 0x28 ;  /* 0x00000028000079c8 */ /* 0x000e0000080e0500 */
[----:B------:R-:W-:-:S13]  /*f250*/  ISETP.NE.AND P0, PT, RZ, UR8, PT ;  /* 0x00000008ff007c0c */ /* 0x000fda000bf05270 */
[----:B------:R-:W-:Y:S05]  /*f260*/  @P0 EXIT ;  /* 0x000000000000094d */ /* 0x000fea0003800000 */
[----:B0-----:R-:W-:Y:S01]  /*f270*/  LOP3.LUT P0, RZ, R4, 0xff, RZ, 0xc0, !PT ;  /* 0x000000ff04ff7812 */ /* 0x001fe2000780c0ff */
[----:B------:R-:W-:Y:S02]  /*f280*/  IMAD.MOV.U32 R0, RZ, RZ, 0x1 ;  /* 0x00000001ff007424 */ /* 0x000fe400078e00ff */
[----:B------:R-:W-:-:S10]  /*f290*/  IMAD.MOV.U32 R8, RZ, RZ, RZ ;  /* 0x000000ffff087224 */ /* 0x000fd400078e00ff */
[----:B------:R-:W-:Y:S05]  /*f2a0*/  @!P0 BRA `(.L_x_297) ;  /* 0x0000000c00548947 */ /* 0x000fea0003800000 */
[----:B------:R-:W0:Y:S01]  /*f2b0*/  S2R R2, SR_TID.X ;  /* 0x0000000000027919 */ /* 0x000e220000002100 */
[----:B------:R-:W-:Y:S01]  /*f2c0*/  ULDC UR4, c[0x0][0x28c] ;  /* 0x0000a30000047ab9 */ /* 0x000fe20000000800 */
[----:B------:R-:W-:Y:S01]  /*f2d0*/  ULDC UR6, c[0x0][0x658] ;  /* 0x0001960000067ab9 */ /* 0x000fe20000000800 */
[----:B------:R-:W-:Y:S01]  /*f2e0*/  UIADD3 UR10, UR4, 0x7f, URZ ;  /* 0x0000007f040a7890 */ /* 0x000fe2000fffe03f */
[----:B------:R-:W-:Y:S01]  /*f2f0*/  BSSY B0, `(.L_x_297) ;  /* 0x00000d0000007945 */ /* 0x000fe20003800000 */
[----:B------:R-:W-:Y:S01]  /*f300*/  UMOV UR7, 0xffffffff ;  /* 0xffffffff00077882 */ /* 0x000fe20000000000 */
[----:B------:R-:W-:Y:S01]  /*f310*/  ULDC UR5, c[0x0][0x600] ;  /* 0x0001800000057ab9 */ /* 0x000fe20000000800 */
[----:B------:R-:W-:Y:S01]  /*f320*/  UMOV UR9, 0x1 ;  /* 0x0000000100097882 */ /* 0x000fe20000000000 */
[----:B------:R-:W-:Y:S01]  /*f330*/  USHF.L.U32 UR7, UR7, UR6, URZ ;  /* 0x0000000607077299 */ /* 0x000fe2000800063f */
[----:B------:R-:W-:Y:S01]  /*f340*/  IMAD.MOV.U32 R9, RZ, RZ, 0x1 ;  /* 0x00000001ff097424 */ /* 0x000fe200078e00ff */
[----:B------:R-:W-:Y:S01]  /*f350*/  UIADD3 UR4, UR5, -0x1, URZ ;  /* 0xffffffff05047890 */ /* 0x000fe2000fffe03f */
[----:B------:R-:W-:Y:S01]  /*f360*/  IMAD.MOV.U32 R0, RZ, RZ, 0x1 ;  /* 0x00000001ff007424 */ /* 0x000fe200078e00ff */
[----:B------:R-:W-:Y:S01]  /*f370*/  USHF.R.S32.HI UR11, URZ, 0x1f, UR10 ;  /* 0x0000001f3f0b7899 */ /* 0x000fe2000801140a */
[----:B------:R-:W-:Y:S01]  /*f380*/  IMAD.MOV.U32 R8, RZ, RZ, RZ ;  /* 0x000000ffff087224 */ /* 0x000fe200078e00ff */
[----:B------:R-:W-:Y:S01]  /*f390*/  ULDC UR8, c[0x0][0xc] ;  /* 0x0000030000087ab9 */ /* 0x000fe20000000800 */
[----:B------:R-:W-:-:S02]  /*f3a0*/  USHF.L.U32 UR5, UR9, UR6, URZ ;  /* 0x0000000609057299 */ /* 0x000fc4000800063f */
[----:B------:R-:W-:Y:S01]  /*f3b0*/  ULEA.HI UR11, UR11, UR10, URZ, 0x7 ;  /* 0x0000000a0b0b7291 */ /* 0x000fe2000f8f383f */
[----:B------:R-:W-:Y:S01]  /*f3c0*/  ULDC UR9, c[0x0][0x10] ;  /* 0x0000040000097ab9 */ /* 0x000fe20000000800 */
[----:B------:R-:W-:Y:S02]  /*f3d0*/  ULOP3.LUT UR6, URZ, UR7, URZ, 0x33, !UPT ;  /* 0x000000073f067292 */ /* 0x000fe4000f8e333f */
[----:B------:R-:W-:Y:S01]  /*f3e0*/  UIMAD.WIDE.U32 UR8, UR8, UR9, URZ ;  /* 0x00000009080872a5 */ /* 0x000fe2000f8e003f */
[----:B------:R-:W-:Y:S01]  /*f3f0*/  ULDC UR7, c[0x0][0x14] ;  /* 0x0000050000077ab9 */ /* 0x000fe20000000800 */
[----:B------:R-:W-:Y:S02]  /*f400*/  USHF.R.S32.HI UR20, URZ, 0x7, UR11 ;  /* 0x000000073f147899 */ /* 0x000fe4000801140b */
[----:B------:R-:W-:Y:S02]  /*f410*/  UIMAD.WIDE.U32 UR22, UR8, UR7, URZ ;  /* 0x00000007081672a5 */ /* 0x000fe4000f8e003f */
[----:B------:R-:W-:-:S02]  /*f420*/  UIMAD UR18, UR9, UR7, URZ ;  /* 0x00000007091272a4 */ /* 0x000fc4000f8e023f */
[----:B------:R-:W-:Y:S01]  /*f430*/  ULOP3.LUT UR26, UR13, 0x2, URZ, 0xfc, !UPT ;  /* 0x000000020d1a7892 */ /* 0x000fe2000f8efc3f */
[C---:B0-----:R-:W-:Y:S01]  /*f440*/  LOP3.LUT P3, RZ, R2.reuse, 0x7f, RZ, 0xc0, !PT ;  /* 0x0000007f02ff7812 */ /* 0x041fe2000786c0ff */
[----:B------:R-:W-:Y:S01]  /*f450*/  UIADD3 UR18, UR23, UR18, URZ ;  /* 0x0000001217127290 */ /* 0x000fe2000fffe03f */
[----:B------:R-:W-:Y:S01]  /*f460*/  LOP3.LUT P0, RZ, R2, 0x1f, RZ, 0xc0, !PT ;  /* 0x0000001f02ff7812 */ /* 0x000fe2000780c0ff */
[----:B------:R-:W-:Y:S01]  /*f470*/  UIADD3 UR27, UR20, 0x1, URZ ;  /* 0x00000001141b7890 */ /* 0x000fe2000fffe03f */
[----:B------:R-:W-:Y:S02]  /*f480*/  ULDC.64 UR24, c[0x0][0x198] ;  /* 0x0000660000187ab9 */ /* 0x000fe40000000a00 */
[----:B------:R-:W-:-:S13]  /*f490*/  PLOP3.LUT P0, PT, P0, P3, PT, 0x8a, 0x0 ;  /* 0x000000000000781c */ /* 0x000fda0000707172 */
.L_x_309:
[----:B------:R-:W-:-:S03]  /*f4a0*/  UMOV UR7, 0xffffffff ;  /* 0xffffffff00077882 */ /* 0x000fc60000000000 */
[----:B------:R-:W-:Y:S05]  /*f4b0*/  BRA.DIV UR7, `(.L_x_298) ;  /* 0x0000000e07cc7947 */ /* 0x000fea000b800000 */
[----:B------:R-:W-:-:S13]  /*f4c0*/  ELECT P1, URZ, PT ;  /* 0x00000000003f782f */ /* 0x000fda0003820000 */
.L_x_320:
[----:B------:R-:W0:Y:S01]  /*f4d0*/  LDC R2, c[0x0][0x28c] ;  /* 0x0000a300ff027b82 */ /* 0x000e220000000800 */
[----:B------:R-:W-:Y:S01]  /*f4e0*/  BSSY B1, `(.L_x_299) ;  /* 0x0000038000017945 */ /* 0x000fe20003800000 */
[----:B0-----:R-:W-:-:S13]  /*f4f0*/  ISETP.LT.OR P1, PT, R2, 0x1, !P1 ;  /* 0x000000010200780c */ /* 0x001fda0004f21670 */
[----:B------:R-:W-:Y:S05]  /*f500*/  @P1 BRA `(.L_x_300) ;  /* 0x0000000000d41947 */ /* 0x000fea0003800000 */
[----:B------:R-:W-:Y:S02]  /*f510*/  IMAD.SHL.U32 R6, R6, 0x80, RZ ;  /* 0x0000008006067824 */ /* 0x000fe400078e00ff */
[----:B------:R-:W-:Y:S02]  /*f520*/  IMAD.SHL.U32 R7, R5, 0x100, RZ ;  /* 0x0000010005077824 */ /* 0x000fe400078e00ff */
[----:B------:R-:W-:Y:S02]  /*f530*/  IMAD.MOV.U32 R12, RZ, RZ, RZ ;  /* 0x000000ffff0c7224 */ /* 0x000fe400078e00ff */
[----:B------:R-:W-:Y:S02]  /*f540*/  IMAD.U32 R14, RZ, RZ, UR27 ;  /* 0x0000001bff0e7e24 */ /* 0x000fe4000f8e00ff */
[----:B------:R-:W-:Y:S02]  /*f550*/  IMAD.MOV.U32 R2, RZ, RZ, R0 ;  /* 0x000000ffff027224 */ /* 0x000fe400078e0000 */
[----:B------:R-:W-:-:S07]  /*f560*/  IMAD.MOV.U32 R3, RZ, RZ, R8 ;  /* 0x000000ffff037224 */ /* 0x000fce00078e0008 */
.L_x_304:
[----:B------:R-:W0:Y:S01]  /*f570*/  S2R R5, SR_CgaCtaId ;  /* 0x0000000000057919 */ /* 0x000e220000008800 */
[----:B------:R-:W-:-:S04]  /*f580*/  MOV R4, 0x400 ;  /* 0x0000040000047802 */ /* 0x000fc80000000f00 */
[----:B0-----:R-:W-:Y:S02]  /*f590*/  LEA R10, R5, R4, 0x18 ;  /* 0x00000004050a7211 */ /* 0x001fe400078ec0ff */
[----:B------:R-:W-:Y:S01]  /*f5a0*/  SHF.L.U32 R4, R2, 0x1f, RZ ;  /* 0x0000001f02047819 */ /* 0x000fe200000006ff */
[----:B------:R-:W0:Y:S02]  /*f5b0*/  @!P3 LDC R5, c[0x0][0x500] ;  /* 0x00014000ff05bb82 */ /* 0x000e240000000800 */
[----:B------:R-:W-:-:S04]  /*f5c0*/  IMAD R13, R3, 0x8, R10 ;  /* 0x00000008030d7824 */ /* 0x000fc800078e020a */
[----:B------:R-:W1:Y:S02]  /*f5d0*/  SYNCS.PHASECHK.TRANS64.TRYWAIT P1, [R13+URZ+0x20], R4 ;  /* 0x000020040d0075a7 */ /* 0x000e64000802017f */
[----:B-1----:R-:W-:Y:S05]  /*f5e0*/  @!P1 BRA `(.L_x_301) ;  /* 0x0000000c00a09947 */ /* 0x002fea0003800000 */
.L_x_321:
[----:B------:R-:W-:Y:S01]  /*f5f0*/  UPRMT UR7, UR26, 0x9910, URZ ;  /* 0x000099101a077896 */ /* 0x000fe2000800003f */
[----:B0-----:R0:W-:Y:S03]  /*f600*/  @!P3 SYNCS.ARRIVE.TRANS64 RZ, [R13+URZ], R5 ;  /* 0x000000050dffb9a7 */ /* 0x0011e6000800003f */
[----:B------:R-:W-:-:S06]  /*f610*/  UISETP.NE.AND UP0, UPT, UR7, 0x2, UPT ;  /* 0x000000020700788c */ /* 0x000fcc000bf05270 */
[----:B------:R-:W-:-:S13]  /*f620*/  PLOP3.LUT P1, PT, PT, PT, UP0, 0x80, 0x0 ;  /* 0x000000000000781c */ /* 0x000fda0003f2f008 */
[----:B0-----:R-:W-:Y:S05]  /*f630*/  @P1 BRA `(.L_x_302) ;  /* 0x0000000000041947 */ /* 0x001fea0003800000 */
[----:B------:R-:W-:Y:S01]  /*f640*/  BPT.TRAP 0x1 ;  /* 0x000000040000795c */ /* 0x000fe20000300000 */
.L_x_302:
[----:B------:R-:W-:Y:S05]  /*f650*/  @P0 BRA `(.L_x_303) ;  /* 0x0000000000040947 */ /* 0x000fea0003800000 */
[----:B------:R-:W-:Y:S01]  /*f660*/  BPT.TRAP 0x1 ;  /* 0x000000040000795c */ /* 0x000fe20000300000 */
.L_x_303:
[--C-:B-1----:R-:W-:Y:S01]  /*f670*/  IMAD R4, R3, 0x8000, R10.reuse ;  /* 0x0000800003047824 */ /* 0x102fe200078e020a */
[----:B------:R-:W-:Y:S01]  /*f680*/  R2UR UR9, R13 ;  /* 0x000000000d0972ca */ /* 0x000fe200000e0000 */
[----:B------:R-:W-:Y:S01]  /*f690*/  IMAD R10, R3, 0x4000, R10 ;  /* 0x00004000030a7824 */ /* 0x000fe200078e020a */
[----:B------:R-:W-:Y:S01]  /*f6a0*/  UIADD3 UR14, UP0, UR24, 0xf0, URZ ;  /* 0x000000f0180e7890 */ /* 0x000fe2000ff1e03f */
[----:B------:R-:W-:Y:S01]  /*f6b0*/  VIADD R14, R14, 0xffffffff ;  /* 0xffffffff0e0e7836 */ /* 0x000fe20000000000 */
[----:B------:R-:W-:Y:S01]  /*f6c0*/  R2UR UR7, R4 ;  /* 0x00000000040772ca */ /* 0x000fe200000e0000 */
[----:B------:R-:W-:Y:S01]  /*f6d0*/  UIADD3 UR28, UP1, UR24, 0x1f0, URZ ;  /* 0x000001f0181c7890 */ /* 0x000fe2000ff3e03f */
[----:B------:R-:W-:Y:S01]  /*f6e0*/  R2UR UR8, R10 ;  /* 0x000000000a0872ca */ /* 0x000fe200000e0000 */
[----:B------:R-:W-:Y:S01]  /*f6f0*/  UIADD3.X UR15, URZ, UR25, URZ, UP0, !UPT ;  /* 0x000000193f0f7290 */ /* 0x000fe200087fe43f */
[----:B------:R-:W-:Y:S01]  /*f700*/  R2UR UR11, R7 ;  /* 0x00000000070b72ca */ /* 0x000fe200000e0000 */
[----:B------:R-:W-:Y:S01]  /*f710*/  VIADD R3, R3, 0x1 ;  /* 0x0000000103037836 */ /* 0x000fe20000000000 */
[----:B------:R-:W-:Y:S01]  /*f720*/  R2UR UR10, R12 ;  /* 0x000000000c0a72ca */ /* 0x000fe200000e0000 */
[----:B------:R-:W-:Y:S01]  /*f730*/  UIADD3.X UR29, URZ, UR25, URZ, UP1, !UPT ;  /* 0x000000193f1d7290 */ /* 0x000fe20008ffe43f */
[----:B------:R-:W-:Y:S01]  /*f740*/  R2UR UR12, R11 ;  /* 0x000000000b0c72ca */ /* 0x000fe200000e0000 */
[----:B------:R-:W-:Y:S01]  /*f750*/  UMOV UR16, 0x0 ;  /* 0x0000000000107882 */ /* 0x000fe20000000000 */
[----:B------:R-:W-:Y:S01]  /*f760*/  R2UR UR21, R6 ;  /* 0x00000000061572ca */ /* 0x000fe200000e0000 */
[----:B------:R-:W-:Y:S01]  /*f770*/  UMOV UR17, 0x10000000 ;  /* 0x1000000000117882 */ /* 0x000fe20000000000 */
[----:B------:R-:W-:Y:S01]  /*f780*/  ISETP.GT.AND P2, PT, R14, 0x1, PT ;  /* 0x000000010e00780c */ /* 0x000fe20003f44270 */
[----:B------:R-:W-:Y:S01]  /*f790*/  UIADD3 UR7, UR7, 0x100, URZ ;  /* 0x0000010007077890 */ /* 0x000fe2000fffe03f */
[----:B------:R-:W-:Y:S01]  /*f7a0*/  ISETP.NE.AND P1, PT, R3, 0x4, PT ;  /* 0x000000040300780c */ /* 0x000fe20003f25270 */
[----:B------:R-:W-:Y:S01]  /*f7b0*/  UIADD3 UR19, UR8, 0x20100, URZ ;  /* 0x0002010008137890 */ /* 0x000fe2000fffe03f */
[----:B------:R-:W-:-:S02]  /*f7c0*/  VIADD R12, R12, 0x80 ;  /* 0x000000800c0c7836 */ /* 0x000fc40000000000 */
[----:B------:R-:W-:Y:S02]  /*f7d0*/  SEL R5, RZ, 0x1, P1 ;  /* 0x00000001ff057807 */ /* 0x000fe40000800000 */
[----:B------:R-:W-:Y:S01]  /*f7e0*/  UMOV UR8, UR7 ;  /* 0x0000000700087c82 */ /* 0x000fe20008000000 */
[----:B------:R-:W-:Y:S01]  /*f7f0*/  SEL R3, R3, RZ, P1 ;  /* 0x000000ff03037207 */ /* 0x000fe20000800000 */
[----:B------:R0:W-:Y:S01]  /*f800*/  UTMALDG.3D [UR8], [UR14], desc[UR16] ;  /* 0x000010080e0075b4 */ /* 0x0001e20008011000 */
[----:B------:R-:W-:Y:S01]  /*f810*/  LOP3.LUT R2, R2, R5, RZ, 0x3c, !PT ;  /* 0x0000000502027212 */ /* 0x000fe200078e3cff */
[----:B0-----:R-:W-:Y:S01]  /*f820*/  UMOV UR8, UR19 ;  /* 0x0000001300087c82 */ /* 0x001fe20008000000 */
[----:B------:R-:W-:Y:S02]  /*f830*/  UMOV UR11, UR21 ;  /* 0x00000015000b7c82 */ /* 0x000fe40008000000 */
[----:B------:R0:W-:Y:S02]  /*f840*/  UTMALDG.3D [UR8], [UR28], desc[UR16] ;  /* 0x000010081c0075b4 */ /* 0x0001e40008011000 */
[----:B0-----:R-:W-:Y:S05]  /*f850*/  @P2 BRA `(.L_x_304) ;  /* 0xfffffffc00442947 */ /* 0x001fea000383ffff */
.L_x_300:
[----:B------:R-:W-:Y:S05]  /*f860*/  BSYNC B1 ;  /* 0x0000000000017941 */ /* 0x000fea0003800000 */
.L_x_299:
[----:B------:R-:W2:Y:S01]  /*f870*/  LDL.LU R15, [R1+0x70] ;  /* 0x00007000010f7983 */ /* 0x000ea20000300800 */
[----:B------:R-:W-:Y:S01]  /*f880*/  LOP3.LUT P5, RZ, R9, 0xff, RZ, 0xc0, !PT ;  /* 0x000000ff09ff7812 */ /* 0x000fe200078ac0ff */
[----:B------:R-:W-:Y:S01]  /*f890*/  VIADD R8, R8, UR20 ;  /* 0x0000001408087c36 */ /* 0x000fe20008000000 */
[----:B------:R-:W-:Y:S01]  /*f8a0*/  ULDC.64 UR8, c[0x0][0x650] ;  /* 0x0001940000087ab9 */ /* 0x000fe20000000a00 */
[----:B------:R-:W3:Y:S01]  /*f8b0*/  LDL.LU R13, [R1+0x74] ;  /* 0x00007400010d7983 */ /* 0x000ee20000300800 */
[----:B------:R-:W-:Y:S01]  /*f8c0*/  IMAD.U32 R5, RZ, RZ, UR20 ;  /* 0x00000014ff057e24 */ /* 0x000fe2000f8e00ff */
[----:B------:R-:W-:Y:S01]  /*f8d0*/  BSSY B1, `(.L_x_305) ;  /* 0x000006f000017945 */ /* 0x000fe20003800000 */
[----:B------:R-:W-:Y:S01]  /*f8e0*/  ISETP.GT.U32.AND P1, PT, R8, 0x3, PT ;  /* 0x000000030800780c */ /* 0x000fe20003f24070 */
[----:B------:R-:W-:Y:S01]  /*f8f0*/  IMAD.MOV.U32 R6, RZ, RZ, -0x1 ;  /* 0xffffffffff067424 */ /* 0x000fe200078e00ff */
[----:B------:R-:W-:Y:S01]  /*f900*/  SHF.R.U32.HI R2, RZ, 0x2, R8 ;  /* 0x00000002ff027819 */ /* 0x000fe20000011608 */
[----:B------:R-:W-:Y:S01]  /*f910*/  IMAD.MOV.U32 R11, RZ, RZ, -0x1 ;  /* 0xffffffffff0b7424 */ /* 0x000fe200078e00ff */
[----:B------:R-:W-:Y:S01]  /*f920*/  ISETP.LT.U32.AND P1, PT, R5, 0x4, P1 ;  /* 0x000000040500780c */ /* 0x000fe20000f21070 */
[----:B------:R-:W-:Y:S01]  /*f930*/  IMAD.MOV.U32 R5, RZ, RZ, -0x1 ;  /* 0xffffffffff057424 */ /* 0x000fe200078e00ff */
[----:B------:R-:W-:Y:S01]  /*f940*/  LOP3.LUT R2, R2, 0x1, RZ, 0xc0, !PT ;  /* 0x0000000102027812 */ /* 0x000fe200078ec0ff */
[----:B------:R-:W0:Y:S01]  /*f950*/  @P5 S2R R4, SR_CgaCtaId ;  /* 0x0000000000045919 */ /* 0x000e220000008800 */
[----:B------:R-:W-:-:S02]  /*f960*/  @P5 MOV R3, 0x400 ;  /* 0x0000040000035802 */ /* 0x000fc40000000f00 */
[----:B------:R-:W-:Y:S01]  /*f970*/  ISETP.NE.U32.AND P2, PT, R2, 0x1, PT ;  /* 0x000000010200780c */ /* 0x000fe20003f45070 */
[----:B------:R-:W-:Y:S01]  /*f980*/  IMAD.U32 R2, RZ, RZ, UR20 ;  /* 0x00000014ff027e24 */ /* 0x000fe2000f8e00ff */
[----:B------:R-:W-:Y:S02]  /*f990*/  LOP3.LUT R8, R8, 0x3, RZ, 0xc0, !PT ;  /* 0x0000000308087812 */ /* 0x000fe400078ec0ff */
[----:B------:R-:W-:Y:S02]  /*f9a0*/  PRMT R9, RZ, 0x7610, R9 ;  /* 0x00007610ff097816 */ /* 0x000fe40000000009 */
[----:B------:R-:W-:-:S04]  /*f9b0*/  ISETP.GT.U32.AND P2, PT, R2, 0x3, !P2 ;  /* 0x000000030200780c */ /* 0x000fc80005744070 */
[----:B------:R-:W-:Y:S02]  /*f9c0*/  SEL R2, RZ, 0x1, !P2 ;  /* 0x00000001ff027807 */ /* 0x000fe40005000000 */
[----:B0-----:R-:W-:-:S04]  /*f9d0*/  @P5 LEA R3, R4, R3, 0x18 ;  /* 0x0000000304035211 */ /* 0x001fc800078ec0ff */
[----:B------:R0:W-:Y:S02]  /*f9e0*/  @P5 SYNCS.ARRIVE.TRANS64.A1T0 RZ, [R3+URZ+0x58], RZ ;  /* 0x000058ff03ff59a7 */ /* 0x0001e4000810003f */
[----:B0-----:R-:W-:-:S04]  /*f9f0*/  SEL R3, RZ, 0x1, !P1 ;  /* 0x00000001ff037807 */ /* 0x001fc80004800000 */
[----:B------:R-:W-:Y:S02]  /*fa00*/  LOP3.LUT R0, R2, R0, R3, 0x96, !PT ;  /* 0x0000000002007212 */ /* 0x000fe400078e9603 */
[----:B------:R-:W-:Y:S02]  /*fa10*/  PRMT R2, RZ, 0x7610, R2 ;  /* 0x00007610ff027816 */ /* 0x000fe40000000002 */
[----:B---3--:R-:W-:-:S04]  /*fa20*/  IADD3 R13, P5, R13, UR22, RZ ;  /* 0x000000160d0d7c10 */ /* 0x008fc8000ffbe0ff */
[----:B--2---:R-:W-:Y:S01]  /*fa30*/  IADD3.X R15, R15, UR18, RZ, P5, !PT ;  /* 0x000000120f0f7c10 */ /* 0x004fe2000affe4ff */
[----:B------:R0:W-:Y:S01]  /*fa40*/  STL [R1+0x74], R13 ;  /* 0x0000740d01007387 */ /* 0x0001e20000100800 */
[----:B------:R-:W-:-:S03]  /*fa50*/  ISETP.GE.U32.AND P5, PT, R13, UR8, PT ;  /* 0x000000080d007c0c */ /* 0x000fc6000bfa6070 */
[----:B------:R0:W-:Y:S01]  /*fa60*/  STL [R1+0x70], R15 ;  /* 0x0000700f01007387 */ /* 0x0001e20000100800 */
[----:B------:R-:W-:-:S13]  /*fa70*/  ISETP.GE.U32.AND.EX P1, PT, R15, UR9, PT, P5 ;  /* 0x000000090f007c0c */ /* 0x000fda000bf26150 */
[----:B0-----:R-:W-:Y:S05]  /*fa80*/  @P1 BRA `(.L_x_306) ;  /* 0x00000004004c1947 */ /* 0x001fea0003800000 */
[----:B------:R-:W-:Y:S01]  /*fa90*/  ULDC.64 UR8, c[0x0][0x628] ;  /* 0x00018a0000087ab9 */ /* 0x000fe20000000a00 */
[----:B------:R-:W0:Y:S01]  /*faa0*/  S2R R12, SR_CTAID.X ;  /* 0x00000000000c7919 */ /* 0x000e220000002500 */
[----:B------:R-:W-:Y:S01]  /*fab0*/  ISETP.NE.U32.AND P1, PT, RZ, UR8, PT ;  /* 0x00000008ff007c0c */ /* 0x000fe2000bf25070 */
[----:B------:R-:W-:Y:S01]  /*fac0*/  ULDC UR10, c[0x0][0x630] ;  /* 0x00018c00000a7ab9 */ /* 0x000fe20000000800 */
[----:B------:R-:W-:Y:S01]  /*fad0*/  IMAD.MOV.U32 R2, RZ, RZ, R13 ;  /* 0x000000ffff027224 */ /* 0x000fe200078e000d */
[----:B------:R-:W1:Y:S01]  /*fae0*/  S2R R10, SR_CTAID.Y ;  /* 0x00000000000a7919 */ /* 0x000e620000002600 */
[----:B------:R-:W-:Y:S01]  /*faf0*/  ISETP.NE.AND.EX P1, PT, RZ, UR9, PT, P1 ;  /* 0x00000009ff007c0c */ /* 0x000fe2000bf25310 */
[----:B------:R-:W-:-:S12]  /*fb00*/  IMAD.MOV.U32 R3, RZ, RZ, R15 ;  /* 0x000000ffff037224 */ /* 0x000fd800078e000f */
[----:B------:R-:W-:Y:S05]  /*fb10*/  @!P1 BRA `(.L_x_307) ;  /* 0x0000000000289947 */ /* 0x000fea0003800000 */
[----:B------:R-:W-:Y:S02]  /*fb20*/  ULDC UR7, c[0x0][0x634] ;  /* 0x00018d0000077ab9 */ /* 0x000fe40000000800 */
[----:B------:R-:W-:-:S05]  /*fb30*/  IADD3 R7, P1, R13, UR7, RZ ;  /* 0x000000070d077c10 */ /* 0x000fca000ff3e0ff */
[----:B------:R-:W-:-:S04]  /*fb40*/  IMAD.X R11, RZ, RZ, R15, P1 ;  /* 0x000000ffff0b7224 */ /* 0x000fc800008e060f */
[----:B------:R-:W-:-:S04]  /*fb50*/  IMAD.WIDE.U32 R4, R11, UR8, RZ ;  /* 0x000000080b047c25 */ /* 0x000fc8000f8e00ff */
[----:B------:R-:W-:-:S04]  /*fb60*/  IMAD.WIDE.U32 R4, P1, R7, UR9, R4 ;  /* 0x0000000907047c25 */ /* 0x000fc8000f820004 */
[----:B------:R-:W-:-:S04]  /*fb70*/  IMAD.WIDE.U32 R6, R7, UR8, RZ ;  /* 0x0000000807067c25 */ /* 0x000fc8000f8e00ff */
[----:B------:R-:W-:Y:S01]  /*fb80*/  IMAD.X R3, RZ, RZ, RZ, P1 ;  /* 0x000000ffff037224 */ /* 0x000fe200008e06ff */
[----:B------:R-:W-:Y:S01]  /*fb90*/  IADD3 RZ, P1, R7, R4, RZ ;  /* 0x0000000407ff7210 */ /* 0x000fe20007f3e0ff */
[----:B------:R-:W-:-:S04]  /*fba0*/  IMAD.MOV.U32 R2, RZ, RZ, R5 ;  /* 0x000000ffff027224 */ /* 0x000fc800078e0005 */
[----:B------:R-:W-:-:S08]  /*fbb0*/  IMAD.WIDE.U32.X R2, R11, UR9, R2, P1 ;  /* 0x000000090b027c25 */ /* 0x000fd000088e0402 */
.L_x_307:
[--C-:B------:R-:W-:Y:S01]  /*fbc0*/  SHF.R.U64 R11, R2, UR10, R3.reuse ;  /* 0x0000000a020b7c19 */ /* 0x100fe20008001203 */
[----:B------:R-:W-:Y:S01]  /*fbd0*/  ULDC.64 UR8, c[0x0][0x620] ;  /* 0x0001880000087ab9 */ /* 0x000fe20000000a00 */
[----:B------:R-:W-:Y:S01]  /*fbe0*/  SHF.R.U32.HI R2, RZ, UR10, R3 ;  /* 0x0000000aff027c19 */ /* 0x000fe20008011603 */
[----:B------:R-:W-:Y:S01]  /*fbf0*/  IMAD.MOV.U32 R3, RZ, RZ, R15 ;  /* 0x000000ffff037224 */ /* 0x000fe200078e000f */
[----:B------:R-:W-:Y:S01]  /*fc00*/  IADD3 R5, P1, RZ, -R11, RZ ;  /* 0x8000000bff057210 */ /* 0x000fe20007f3e0ff */
[----:B------:R-:W-:Y:S01]  /*fc10*/  ULDC UR7, c[0x0][0x150] ;  /* 0x0000540000077ab9 */ /* 0x000fe20000000800 */
[----:B0-----:R-:W-:Y:S01]  /*fc20*/  I2FP.F32.U32 R6, R12 ;  /* 0x0000000c00067245 */ /* 0x001fe20000201000 */
[----:B------:R-:W0:Y:S01]  /*fc30*/  LDC R7, c[0x0][0x144] ;  /* 0x00005100ff077b82 */ /* 0x000e220000000800 */
[----:B------:R-:W-:Y:S01]  /*fc40*/  ULDC.64 UR10, c[0x0][0x640] ;  /* 0x00019000000a7ab9 */ /* 0x000fe20000000a00 */
[----:B------:R-:W-:Y:S01]  /*fc50*/  IMAD.X R2, RZ, RZ, ~R2, P1 ;  /* 0x000000ffff027224 */ /* 0x000fe200008e0e02 */
[----:B------:R-:W-:Y:S01]  /*fc60*/  ISETP.NE.U32.AND P1, PT, RZ, UR10, PT ;  /* 0x0000000aff007c0c */ /* 0x000fe2000bf25070 */
[----:B------:R-:W-:Y:S01]  /*fc70*/  FMUL R6, R6, UR7 ;  /* 0x0000000706067c20 */ /* 0x000fe20008400000 */
[----:B------:R-:W-:Y:S01]  /*fc80*/  ULDC UR7, c[0x0][0x618] ;  /* 0x0001860000077ab9 */ /* 0x000fe20000000800 */
[----:B------:R-:W-:Y:S01]  /*fc90*/  IMAD R4, R2, UR8, RZ ;  /* 0x0000000802047c24 */ /* 0x000fe2000f8e02ff */
[----:B------:R-:W-:Y:S01]  /*fca0*/  ISETP.NE.AND.EX P1, PT, RZ, UR11, PT, P1 ;  /* 0x0000000bff007c0c */ /* 0x000fe2000bf25310 */
[----:B------:R-:W-:Y:S01]  /*fcb0*/  IMAD.MOV.U32 R2, RZ, RZ, R13 ;  /* 0x000000ffff027224 */ /* 0x000fe200078e000d */
[----:B------:R-:W2:Y:S01]  /*fcc0*/  LDC R15, c[0x0][0x148] ;  /* 0x00005200ff0f7b82 */ /* 0x000ea20000000800 */
[----:B------:R-:W3:Y:S02]  /*fcd0*/  F2I.U32.TRUNC.NTZ R6, R6 ;  /* 0x0000000600067305 */ /* 0x000ee4000020f000 */
[----:B------:R-:W-:Y:S01]  /*fce0*/  IMAD.WIDE.U32 R2, R5, UR8, R2 ;  /* 0x0000000805027c25 */ /* 0x000fe2000f8e0002 */
[----:B------:R-:W-:-:S03]  /*fcf0*/  ULDC UR8, c[0x0][0x154] ;  /* 0x0000550000087ab9 */ /* 0x000fc60000000800 */
[----:B------:R-:W-:Y:S01]  /*fd00*/  IMAD R5, R5, UR9, R4 ;  /* 0x0000000905057c24 */ /* 0x000fe2000f8e0204 */
[----:B------:R-:W-:-:S03]  /*fd10*/  ULDC UR9, c[0x0][0x608] ;  /* 0x0001820000097ab9 */ /* 0x000fc60000000800 */
[----:B------:R-:W-:-:S05]  /*fd20*/  IMAD.IADD R3, R3, 0x1, R5 ;  /* 0x0000000103037824 */ /* 0x000fca00078e0205 */
[----:B------:R-:W-:Y:S01]  /*fd30*/  SHF.R.U64 R13, R2, UR7, R3 ;  /* 0x00000007020d7c19 */ /* 0x000fe20008001203 */
[----:B---3--:R-:W-:Y:S01]  /*fd40*/  IMAD.MOV R6, RZ, RZ, -R6 ;  /* 0x000000ffff067224 */ /* 0x008fe200078e0a06 */
[----:B-1----:R-:W-:-:S03]  /*fd50*/  I2FP.F32.U32 R2, R10 ;  /* 0x0000000a00027245 */ /* 0x002fc60000201000 */
[----:B0-----:R-:W-:Y:S02]  /*fd60*/  IMAD R19, R7, R6, R12 ;  /* 0x0000000607137224 */ /* 0x001fe400078e020c */
[----:B------:R-:W-:Y:S01]  /*fd70*/  FMUL R4, R2, UR8 ;  /* 0x0000000802047c20 */ /* 0x000fe20008400000 */
[----:B------:R-:W-:Y:S01]  /*fd80*/  SHF.R.U32.HI R2, RZ, UR7, R3 ;  /* 0x00000007ff027c19 */ /* 0x000fe20008011603 */
[----:B------:R-:W-:Y:S02]  /*fd90*/  ULDC UR7, c[0x0][0x658] ;  /* 0x0001960000077ab9 */ /* 0x000fe40000000800 */
[----:B------:R0:W1:Y:S01]  /*fda0*/  F2I.U32.TRUNC.NTZ R18, R4 ;  /* 0x0000000400127305 */ /* 0x000062000020f000 */
[--C-:B------:R-:W-:Y:S02]  /*fdb0*/  SHF.R.U64 R16, R13, UR9, R2.reuse ;  /* 0x000000090d107c19 */ /* 0x100fe40008001202 */
[----:B------:R-:W-:-:S04]  /*fdc0*/  SHF.R.U32.HI R3, RZ, UR9, R2 ;  /* 0x00000009ff037c19 */ /* 0x000fc80008011602 */
[--C-:B------:R-:W-:Y:S02]  /*fdd0*/  SHF.R.U64 R14, R16, UR7, R3.reuse ;  /* 0x00000007100e7c19 */ /* 0x100fe40008001203 */
[----:B------:R-:W-:-:S03]  /*fde0*/  SHF.R.U32.HI R3, RZ, UR7, R3 ;  /* 0x00000007ff037c19 */ /* 0x000fc60008011603 */
[----:B------:R-:W-:Y:S01]  /*fdf0*/  IMAD.MOV.U32 R2, RZ, RZ, R14 ;  /* 0x000000ffff027224 */ /* 0x000fe200078e000e */
[----:B0-2---:R-:W-:Y:S06]  /*fe00*/  @!P1 BRA `(.L_x_308) ;  /* 0x0000000000289947 */ /* 0x005fec0003800000 */
        /* <DEDUP_REMOVED lines=10> */
.L_x_308:
[----:B------:R-:W-:Y:S01]  /*feb0*/  ULDC UR7, c[0x0][0x648] ;  /* 0x0001920000077ab9 */ /* 0x000fe20000000800 */
[----:B-1----:R-:W-:Y:S01]  /*fec0*/  IMAD.MOV R18, RZ, RZ, -R18 ;  /* 0x000000ffff127224 */ /* 0x002fe200078e0a12 */
[----:B------:R-:W-:Y:S01]  /*fed0*/  SHF.R.U64 R3, R2, UR7, R3 ;  /* 0x0000000702037c19 */ /* 0x000fe20008001203 */
[----:B------:R-:W-:Y:S01]  /*fee0*/  ULDC UR7, c[0x0][0x638] ;  /* 0x00018e0000077ab9 */ /* 0x000fe20000000800 */
[----:B------:R-:W-:Y:S01]  /*fef0*/  LOP3.LUT R2, R16, UR6, RZ, 0xc0, !PT ;  /* 0x0000000610027c12 */ /* 0x000fe2000f8ec0ff */
[----:B------:R-:W-:Y:S01]  /*ff00*/  @P4 IMAD R19, R15, R18, R10 ;  /* 0x000000120f134224 */ /* 0x000fe200078e020a */
[----:B------:R-:W-:Y:S01]  /*ff10*/  LOP3.LUT R13, R13, UR4, RZ, 0xc0, !PT ;  /* 0x000000040d0d7c12 */ /* 0x000fe2000f8ec0ff */
[----:B------:R-:W-:Y:S01]  /*ff20*/  IMAD.MOV R5, RZ, RZ, -R3 ;  /* 0x000000ffff057224 */ /* 0x000fe200078e0a03 */
[----:B------:R-:W-:Y:S01]  /*ff30*/  ULDC UR8, c[0x0][0x610] ;  /* 0x0001840000087ab9 */ /* 0x000fe20000000800 */
[----:B------:R-:W-:Y:S02]  /*ff40*/  IMAD R2, R3, UR5, R2 ;  /* 0x0000000503027c24 */ /* 0x000fe4000f8e0202 */
[----:B------:R-:W-:Y:S01]  /*ff50*/  IMAD R14, R5, UR7, R14 ;  /* 0x00000007050e7c24 */ /* 0x000fe2000f8e020e */
[----:B------:R-:W-:Y:S01]  /*ff60*/  ULDC UR7, c[0x0][0x600] ;  /* 0x0001800000077ab9 */ /* 0x000fe20000000800 */
[----:B------:R-:W-:-:S02]  /*ff70*/  IMAD R5, R2, UR8, R19 ;  /* 0x0000000802057c24 */ /* 0x000fc4000f8e0213 */
[----:B------:R-:W-:Y:S02]  /*ff80*/  IMAD R14, R14, UR7, R13 ;  /* 0x000000070e0e7c24 */ /* 0x000fe4000f8e020d */
[----:B------:R-:W-:-:S03]  /*ff90*/  IMAD.MOV.U32 R2, RZ, RZ, 0x1 ;  /* 0x00000001ff027424 */ /* 0x000fc600078e00ff */
[----:B------:R-:W-:Y:S02]  /*ffa0*/  SEL R6, R14, R5, !P4 ;  /* 0x000000050e067207 */ /* 0x000fe40006000000 */
[----:B------:R-:W-:-:S07]  /*ffb0*/  SEL R5, R5, R14, !P4 ;  /* 0x0000000e05057207 */ /* 0x000fce0006000000 */
.L_x_306:
[----:B------:R-:W-:Y:S05]  /*ffc0*/  BSYNC B1 ;  /* 0x0000000000017941 */ /* 0x000fea0003800000 */
.L_x_305:
[----:B------:R-:W-:-:S13]  /*ffd0*/  LOP3.LUT P1, RZ, R2, 0xff, RZ, 0xc0, !PT ;  /* 0x000000ff02ff7812 */ /* 0x000fda000782c0ff */
[----:B------:R-:W-:Y:S05]  /*ffe0*/  @P1 BRA `(.L_x_309) ;  /* 0xfffffff4002c1947 */ /* 0x000fea000383ffff */
[----:B------:R-:W-:Y:S05]  /*fff0*/  BSYNC B0 ;  /* 0x0000000000007941 */ /* 0x000fea0003800000 */
.L_x_297:
[----:B------:R-:W-:-:S03]  /*10000*/  UMOV UR7, 0xffffffff ;  /* 0xffffffff00077882 */ /* 0x000fc60000000000 */
[----:B------:R-:W-:Y:S05]  /*10010*/  BRA.DIV UR7, `(.L_x_310) ;  /* 0x0000000607287947 */ /* 0x000fea000b800000 */
[----:B------:R-:W-:-:S13]  /*10020*/  ELECT P0, URZ, PT ;  /* 0x00000000003f782f */ /* 0x000fda0003800000 */
.L_x_324:
[----:B------:R-:W-:Y:S04]  /*10030*/  BSSY B0, `(.L_x_311) ;  /* 0x000002c000007945 */ /* 0x000fe80003800000 */
[----:B------:R-:W-:Y:S05]  /*10040*/  @!P0 BRA `(.L_x_312) ;  /* 0x0000000000a88947 */ /* 0x000fea0003800000 */
[----:B------:R-:W-:-:S04]  /*10050*/  ULOP3.LUT UR7, UR13, 0x2, URZ, 0xfc, !UPT ;  /* 0x000000020d077892 */ /* 0x000fc8000f8efc3f */
[----:B------:R-:W-:-:S06]  /*10060*/  UISETP.NE.AND UP0, UPT, UR7, 0x3, UPT ;  /* 0x000000030700788c */ /* 0x000fcc000bf05270 */
[----:B------:R-:W-:-:S13]  /*10070*/  PLOP3.LUT P0, PT, PT, PT, UP0, 0x80, 0x0 ;  /* 0x000000000000781c */ /* 0x000fda0003f0f008 */
[----:B------:R-:W-:Y:S05]  /*10080*/  @!P0 BRA `(.L_x_313) ;  /* 0x0000000000048947 */ /* 0x000fea0003800000 */
[----:B------:R-:W-:Y:S01]  /*10090*/  BPT.TRAP 0x1 ;  /* 0x000000040000795c */ /* 0x000fe20000300000 */
.L_x_313:
[----:B------:R-:W0:Y:S01]  /*100a0*/  S2R R3, SR_CgaCtaId ;  /* 0x0000000000037919 */ /* 0x000e220000008800 */
[----:B------:R-:W-:-:S04]  /*100b0*/  MOV R2, 0x400 ;  /* 0x0000040000027802 */ /* 0x000fc80000000f00 */
[----:B0-----:R-:W-:Y:S02]  /*100c0*/  LEA R3, R3, R2, 0x18 ;  /* 0x0000000203037211 */ /* 0x001fe400078ec0ff */
[----:B------:R-:W-:-:S03]  /*100d0*/  SHF.L.U32 R2, R0, 0x1f, RZ ;  /* 0x0000001f00027819 */ /* 0x000fc600000006ff */
[----:B------:R-:W-:-:S04]  /*100e0*/  VIADD R3, R3, 0x20 ;  /* 0x0000002003037836 */ /* 0x000fc80000000000 */
[C---:B------:R-:W-:Y:S02]  /*100f0*/  IMAD R7, R8.reuse, 0x8, R3 ;  /* 0x0000000808077824 */ /* 0x040fe400078e0203 */
[----:B------:R-:W-:Y:S02]  /*10100*/  VIADD R8, R8, 0x1 ;  /* 0x0000000108087836 */ /* 0x000fe40000000000 */
[----:B------:R-:W0:Y:S03]  /*10110*/  SYNCS.PHASECHK.TRANS64.TRYWAIT P0, [R7+URZ], R2 ;  /* 0x00000002070075a7 */ /* 0x000e26000800017f */
[----:B------:R-:W-:-:S04]  /*10120*/  ISETP.NE.AND P1, PT, R8, 0x4, PT ;  /* 0x000000040800780c */ /* 0x000fc80003f25270 */
[----:B------:R-:W-:Y:S02]  /*10130*/  SEL R5, RZ, 0x1, P1 ;  /* 0x00000001ff057807 */ /* 0x000fe40000800000 */
[----:B------:R-:W-:Y:S02]  /*10140*/  SEL R8, R8, RZ, P1 ;  /* 0x000000ff08087207 */ /* 0x000fe40000800000 */
[----:B------:R-:W-:-:S03]  /*10150*/  LOP3.LUT R5, R0, R5, RZ, 0x3c, !PT ;  /* 0x0000000500057212 */ /* 0x000fc600078e3cff */
[----:B------:R-:W-:Y:S01]  /*10160*/  IMAD R9, R8, 0x8, R3 ;  /* 0x0000000808097824 */ /* 0x000fe200078e0203 */
[----:B------:R-:W-:Y:S01]  /*10170*/  SHF.L.U32 R4, R5, 0x1f, RZ ;  /* 0x0000001f05047819 */ /* 0x000fe200000006ff */
[----:B0-----:R-:W-:Y:S06]  /*10180*/  @!P0 BRA `(.L_x_314) ;  /* 0x0000000000f08947 */ /* 0x001fec0003800000 */
.L_x_325:
[----:B------:R-:W1:Y:S01]  /*10190*/  SYNCS.PHASECHK.TRANS64.TRYWAIT P0, [R9+URZ], R4 ;  /* 0x00000004090075a7 */ /* 0x000e62000800017f */
[----:B------:R-:W-:-:S05]  /*101a0*/  VIADD R0, R8, 0x1 ;  /* 0x0000000108007836 */ /* 0x000fca0000000000 */
[----:B------:R-:W-:-:S04]  /*101b0*/  ISETP.NE.AND P1, PT, R0, 0x4, PT ;  /* 0x000000040000780c */ /* 0x000fc80003f25270 */
[----:B0-----:R-:W-:Y:S02]  /*101c0*/  SEL R2, RZ, 0x1, P1 ;  /* 0x00000001ff027807 */ /* 0x001fe40000800000 */
[----:B------:R-:W-:Y:S02]  /*101d0*/  SEL R0, R0, RZ, P1 ;  /* 0x000000ff00007207 */ /* 0x000fe40000800000 */
[----:B------:R-:W-:-:S03]  /*101e0*/  LOP3.LUT R7, R5, R2, RZ, 0x3c, !PT ;  /* 0x0000000205077212 */ /* 0x000fc600078e3cff */
[----:B------:R-:W-:Y:S01]  /*101f0*/  IMAD R6, R0, 0x8, R3 ;  /* 0x0000000800067824 */ /* 0x000fe200078e0203 */
[----:B------:R-:W-:Y:S01]  /*10200*/  SHF.L.U32 R5, R7, 0x1f, RZ ;  /* 0x0000001f07057819 */ /* 0x000fe200000006ff */
[----:B-1----:R-:W-:Y:S06]  /*10210*/  @!P0 BRA `(.L_x_315) ;  /* 0x0000000000e08947 */ /* 0x002fec0003800000 */
.L_x_326:
[----:B------:R-:W1:Y:S01]  /*10220*/  SYNCS.PHASECHK.TRANS64.TRYWAIT P0, [R6+URZ], R5 ;  /* 0x00000005060075a7 */ /* 0x000e62000800017f */
[----:B------:R-:W-:-:S05]  /*10230*/  VIADD R0, R0, 0x1 ;  /* 0x0000000100007836 */ /* 0x000fca0000000000 */
[----:B------:R-:W-:-:S04]  /*10240*/  ISETP.NE.AND P1, PT, R0, 0x4, PT ;  /* 0x000000040000780c */ /* 0x000fc80003f25270 */
[----:B------:R-:W-:Y:S02]  /*10250*/  SEL R2, RZ, 0x1, P1 ;  /* 0x00000001ff027807 */ /* 0x000fe40000800000 */
[----:B------:R-:W-:Y:S02]  /*10260*/  SEL R0, R0, RZ, P1 ;  /* 0x000000ff00007207 */ /* 0x000fe40000800000 */
[----:B------:R-:W-:Y:S01]  /*10270*/  LOP3.LUT R2, R7, R2, RZ, 0x3c, !PT ;  /* 0x0000000207027212 */ /* 0x000fe200078e3cff */
[----:B-1----:R-:W-:Y:S06]  /*10280*/  @!P0 BRA `(.L_x_316) ;  /* 0x0000000000d88947 */ /* 0x002fec0003800000 */
.L_x_327:
[----:B------:R-:W-:Y:S01]  /*10290*/  IMAD R3, R0, 0x8, R3 ;  /* 0x0000000800037824 */ /* 0x000fe200078e0203 */
[----:B------:R-:W-:-:S07]  /*102a0*/  SHF.L.U32 R0, R2, 0x1f, RZ ;  /* 0x0000001f02007819 */ /* 0x000fce00000006ff */
.L_x_317:
[----:B--2---:R2:W3:Y:S02]  /*102b0*/  SYNCS.PHASECHK.TRANS64.TRYWAIT P0, [R3+URZ], R0 ;  /* 0x00000000030075a7 */ /* 0x0044e4000800017f */
[----:B---3--:R-:W-:Y:S05]  /*102c0*/  @!P0 NANOSLEEP.SYNCS 0x989680 ;  /* 0x009896800000895d */ /* 0x008fea0003900000 */
[----:B------:R-:W3:Y:S02]  /*102d0*/  @!P0 SYNCS.PHASECHK.TRANS64 P0, [R3+URZ], R0 ;  /* 0x00000000030085a7 */ /* 0x000ee4000800007f */
[----:B---3--:R-:W-:Y:S05]  /*102e0*/  @!P0 BRA `(.L_x_317) ;  /* 0xfffffffc00f08947 */ /* 0x008fea000383ffff */
.L_x_312:
[----:B------:R-:W-:Y:S05]  /*102f0*/  BSYNC B0 ;  /* 0x0000000000007941 */ /* 0x000fea0003800000 */
.L_x_311:
[----:B------:R-:W-:Y:S05]  /*10300*/  EXIT ;  /* 0x000000000000794d */ /* 0x000fea0003800000 */
.L_x_17:
[----:B-1----:R-:W-:-:S04]  /*10310*/  IMAD.U32 R3, RZ, RZ, UR6 ;  /* 0x00000006ff037e24 */ /* 0x002fc8000f8e00ff */
[----:B------:R1:W2:Y:S03]  /*10320*/  SYNCS.PHASECHK.TRANS64.TRYWAIT P0, [R3+URZ], R0 ;  /* 0x00000000030075a7 */ /* 0x0002a6000800017f */
[----:B--2---:R-:W-:Y:S05]  /*10330*/  @!P0 NANOSLEEP.SYNCS 0x989680 ;  /* 0x009896800000895d */ /* 0x004fea0003900000 */
[----:B------:R-:W2:Y:S02]  /*10340*/  @!P0 SYNCS.PHASECHK.TRANS64 P0, [R3+URZ], R0 ;  /* 0x00000000030085a7 */ /* 0x000ea4000800007f */
[----:B--2---:R-:W-:Y:S05]  /*10350*/  @!P0 BRA `(.L_x_17) ;  /* 0xfffffffc00ec8947 */ /* 0x004fea000383ffff */
[----:B------:R-:W-:Y:S05]  /*10360*/  BRA `(.L_x_16) ;  /* 0xffffff1400f87947 */ /* 0x000fea000383ffff */
.L_x_23:
[----:B-----5:R2:W-:Y:S02]  /*10370*/  STL [R1+0x80], R0 ;  /* 0x0000800001007387 */ /* 0x0205e40000100800 */
[----:B--2---:R-:W-:-:S04]  /*10380*/  IMAD.U32 R0, RZ, RZ, UR16 ;  /* 0x00000010ff007e24 */ /* 0x004fc8000f8e00ff */
[----:B------:R2:W3:Y:S03]  /*10390*/  SYNCS.PHASECHK.TRANS64.TRYWAIT P0, [R0+URZ], R229 ;  /* 0x000000e5000075a7 */ /* 0x0004e6000800017f */
[----:B---3--:R-:W-:Y:S05]  /*103a0*/  @!P0 NANOSLEEP.SYNCS 0x989680 ;  /* 0x009896800000895d */ /* 0x008fea0003900000 */
[----:B------:R2:W3:Y:S02]  /*103b0*/  @!P0 SYNCS.PHASECHK.TRANS64 P0, [R0+URZ], R229 ;  /* 0x000000e5000085a7 */ /* 0x0004e4000800007f */
[----:B--2---:R2:W5:Y:S02]  /*103c0*/  LDL.LU R0, [R1+0x80] ;  /* 0x0000800001007983 */ /* 0x0045640000300800 */
[----:B--23--:R-:W-:Y:S05]  /*103d0*/  @!P0 BRA `(.L_x_23) ;  /* 0xfffffffc00e48947 */ /* 0x00cfea000383ffff */
[----:B------:R-:W-:Y:S05]  /*103e0*/  BRA `(.L_x_22) ;  /* 0xffffff2800c47947 */ /* 0x000fea000383ffff */
.L_x_298:
[----:B------:R-:W-:Y:S01]  /*103f0*/  BSSY B1, `(.L_x_318) ;  /* 0x0000006000017945 */ /* 0x000fe20003800000 */
[----:B------:R-:W-:-:S07]  /*10400*/  IMAD.MOV.U32 R2, RZ, RZ, -0x1 ;  /* 0xffffffffff027424 */ /* 0x000fce00078e00ff */
[----:B------:R-:W-:Y:S05]  /*10410*/  WARPSYNC.COLLECTIVE R2, `(.L_x_319) ;  /* 0x00000000020c7348 */ /* 0x000fea0003c00000 */
[----:B------:R-:W-:Y:S02]  /*10420*/  ELECT P1, UR62, PT ;  /* 0x00000000003e782f */ /* 0x000fe40003820000 */
[----:B------:R-:W-:Y:S01]  /*10430*/  MOV R2, UR62 ;  /* 0x0000003e00027c02 */ /* 0x000fe20008000f00 */
[----:B------:R-:W-:Y:S10]  /*10440*/  ENDCOLLECTIVE ;  /* 0x000000000000791b */ /* 0x000ff40003800000 */
.L_x_319:
[----:B------:R-:W-:Y:S05]  /*10450*/  BSYNC B1 ;  /* 0x0000000000017941 */ /* 0x000fea0003800000 */
.L_x_318:
[----:B------:R-:W-:Y:S05]  /*10460*/  BRA `(.L_x_320) ;  /* 0xfffffff000187947 */ /* 0x000fea000383ffff */
.L_x_301:
[----:B-1----:R1:W2:Y:S02]  /*10470*/  SYNCS.PHASECHK.TRANS64.TRYWAIT P1, [R13+URZ+0x20], R4 ;  /* 0x000020040d0075a7 */ /* 0x0022a4000802017f */
[----:B--2---:R-:W-:Y:S05]  /*10480*/  @!P1 NANOSLEEP.SYNCS 0x989680 ;  /* 0x009896800000995d */ /* 0x004fea0003900000 */
[----:B------:R-:W2:Y:S02]  /*10490*/  @!P1 SYNCS.PHASECHK.TRANS64 P1, [R13+URZ+0x20], R4 ;  /* 0x000020040d0095a7 */ /* 0x000ea4000802007f */
[----:B--2---:R-:W-:Y:S05]  /*104a0*/  @!P1 BRA `(.L_x_301) ;  /* 0xfffffffc00f09947 */ /* 0x004fea000383ffff */
[----:B------:R-:W-:Y:S05]  /*104b0*/  BRA `(.L_x_321) ;  /* 0xfffffff0004c7947 */ /* 0x000fea000383ffff */
.L_x_310:
[----:B------:R-:W-:Y:S01]  /*104c0*/  BSSY B0, `(.L_x_322) ;  /* 0x0000006000007945 */ /* 0x000fe20003800000 */
[----:B------:R-:W-:-:S07]  /*104d0*/  IMAD.MOV.U32 R2, RZ, RZ, -0x1 ;  /* 0xffffffffff027424 */ /* 0x000fce00078e00ff */
[----:B------:R-:W-:Y:S05]  /*104e0*/  WARPSYNC.COLLECTIVE R2, `(.L_x_323) ;  /* 0x00000000020c7348 */ /* 0x000fea0003c00000 */
[----:B------:R-:W-:Y:S02]  /*104f0*/  ELECT P1, UR62, PT ;  /* 0x00000000003e782f */ /* 0x000fe40003820000 */
[----:B------:R-:W-:Y:S01]  /*10500*/  MOV R2, UR62 ;  /* 0x0000003e00027c02 */ /* 0x000fe20008000f00 */
[----:B------:R-:W-:Y:S10]  /*10510*/  ENDCOLLECTIVE ;  /* 0x000000000000791b */ /* 0x000ff40003800000 */
.L_x_323:
[----:B------:R-:W-:Y:S05]  /*10520*/  BSYNC B0 ;  /* 0x0000000000007941 */ /* 0x000fea0003800000 */
.L_x_322:
[----:B------:R-:W-:Y:S01]  /*10530*/  PLOP3.LUT P0, PT, P1, PT, PT, 0x80, 0x0 ;  /* 0x000000000000781c */ /* 0x000fe20000f0f070 */
[----:B------:R-:W-:-:S12]  /*10540*/  BRA `(.L_x_324) ;  /* 0xfffffff800b87947 */ /* 0x000fd8000383ffff */
.L_x_314:
[----:B0-----:R0:W1:Y:S02]  /*10550*/  SYNCS.PHASECHK.TRANS64.TRYWAIT P0, [R7+URZ], R2 ;  /* 0x00000002070075a7 */ /* 0x001064000800017f */
[----:B-1----:R-:W-:Y:S05]  /*10560*/  @!P0 NANOSLEEP.SYNCS 0x989680 ;  /* 0x009896800000895d */ /* 0x002fea0003900000 */
[----:B------:R-:W1:Y:S02]  /*10570*/  @!P0 SYNCS.PHASECHK.TRANS64 P0, [R7+URZ], R2 ;  /* 0x00000002070085a7 */ /* 0x000e64000800007f */
[----:B-1----:R-:W-:Y:S05]  /*10580*/  @!P0 BRA `(.L_x_314) ;  /* 0xfffffffc00f08947 */ /* 0x002fea000383ffff */
[----:B------:R-:W-:Y:S05]  /*10590*/  BRA `(.L_x_325) ;  /* 0xfffffff800fc7947 */ /* 0x000fea000383ffff */
.L_x_315:
[----:B0-----:R0:W1:Y:S02]  /*105a0*/  SYNCS.PHASECHK.TRANS64.TRYWAIT P0, [R9+URZ], R4 ;  /* 0x00000004090075a7 */ /* 0x001064000800017f */
[----:B-1----:R-:W-:Y:S05]  /*105b0*/  @!P0 NANOSLEEP.SYNCS 0x989680 ;  /* 0x009896800000895d */ /* 0x002fea0003900000 */
[----:B------:R-:W1:Y:S02]  /*105c0*/  @!P0 SYNCS.PHASECHK.TRANS64 P0, [R9+URZ], R4 ;  /* 0x00000004090085a7 */ /* 0x000e64000800007f */
[----:B-1----:R-:W-:Y:S05]  /*105d0*/  @!P0 BRA `(.L_x_315) ;  /* 0xfffffffc00f08947 */ /* 0x002fea000383ffff */
[----:B------:R-:W-:Y:S05]  /*105e0*/  BRA `(.L_x_326) ;  /* 0xfffffffc000c7947 */ /* 0x000fea000383ffff */
.L_x_316:
[----:B-1----:R1:W2:Y:S02]  /*105f0*/  SYNCS.PHASECHK.TRANS64.TRYWAIT P0, [R6+URZ], R5 ;  /* 0x00000005060075a7 */ /* 0x0022a4000800017f */
[----:B--2---:R-:W-:Y:S05]  /*10600*/  @!P0 NANOSLEEP.SYNCS 0x989680 ;  /* 0x009896800000895d */ /* 0x004fea0003900000 */
[----:B------:R-:W2:Y:S02]  /*10610*/  @!P0 SYNCS.PHASECHK.TRANS64 P0, [R6+URZ], R5 ;  /* 0x00000005060085a7 */ /* 0x000ea4000800007f */
[----:B--2---:R-:W-:Y:S05]  /*10620*/  @!P0 BRA `(.L_x_316) ;  /* 0xfffffffc00f08947 */ /* 0x004fea000383ffff */
[----:B------:R-:W-:Y:S05]  /*10630*/  BRA `(.L_x_327) ;  /* 0xfffffffc00147947 */ /* 0x000fea000383ffff */
.L_x_328:
[----:B------:R-:W-:-:S00]  /*10640*/  BRA `(.L_x_328) ;  /* 0xfffffffc00fc7947 */ /* 0x000fc0000383ffff */
[----:B------:R-:W-:-:S00]  /*10650*/  NOP ;  /* 0x0000000000007918 */ /* 0x000fc00000000000 */
        /* <DEDUP_REMOVED lines=10> */
.L_x_329:


//--------------------- .nv.shared._ZN7cutlass13device_kernelINS_4gemm6kernel13GemmUniversalIN4cute5tupleIJiiiiEEENS1_10collective13CollectiveMmaINS1_37MainloopSm90TmaGmmaWarpSpecializedFP8ILi4ENS5_IJNS4_1CILi1EEESB_SB_EEENS1_35KernelTmaWarpSpecializedCooperativeEEENS5_IJNSA_ILi256EEENSA_ILi128EEESG_EEENS_12float_e4m3_tENS5_IJlSB_lEEESI_SJ_NS4_8TiledMMAINS4_8MMA_AtomIJNS4_4SM904GMMA31MMA_64x128x32_F32E4M3E4M3_SS_TNILNSN_7ScaleInE1ELSP_1EEEEEENS4_6LayoutINS5_IJNSA_ILi2EEESB_SB_EEENS5_IJSB_NSA_ILi0EEESV_EEEEENS5_IJNS4_10UnderscoreESY_SY_EEEEENS4_13SM90_TMA_LOADENS4_14ComposedLayoutINS4_7SwizzleILi3ELi4ELi3EEENS4_18smem_ptr_flag_bitsILi8EEENSS_INS5_IJNSA_ILi8EEESG_EEENS5_IJSG_SB_EEEEEEEvNS4_8identityES11_S1B_vS1C_EENS_8epilogue10collective6detail29Sm90TmaWarpSpecializedAdapterINS1F_15DefaultEpilogueISI_SJ_SJ_NS1E_6thread17LinearCombinationISI_Li1EffLNS1J_9ScaleType4KindE0ELNS_15FloatRoundStyleE2ESI_EENS1_15EpilogueDefaultEEEEEvvEEEEvNT_6ParamsE --------------------------
	.section	.nv.shared._ZN7cutlass13device_kernelINS_4gemm6kernel13GemmUniversalIN4cute5tupleIJiiiiEEENS1_10collective13CollectiveMmaINS1_37MainloopSm90TmaGmmaWarpSpecializedFP8ILi4ENS5_IJNS4_1CILi1EEESB_SB_EEENS1_35KernelTmaWarpSpecializedCooperativeEEENS5_IJNSA_ILi256EEENSA_ILi128EEESG_EEENS_12float_e4m3_tENS5_IJlSB_lEEESI_SJ_NS4_8TiledMMAINS4_8MMA_AtomIJNS4_4SM904GMMA31MMA_64x128x32_F32E4M3E4M3_SS_TNILNSN_7ScaleInE1ELSP_1EEEEEENS4_6LayoutINS5_IJNSA_ILi2EEESB_SB_EEENS5_IJSB_NSA_ILi0EEESV_EEEEENS5_IJNS4_10UnderscoreESY_SY_EEEEENS4_13SM90_TMA_LOADENS4_14ComposedLayoutINS4_7SwizzleILi3ELi4ELi3EEENS4_18smem_ptr_flag_bitsILi8EEENSS_INS5_IJNSA_ILi8EEESG_EEENS5_IJSG_SB_EEEEEEEvNS4_8identityES11_S1B_vS1C_EENS_8epilogue10collective6detail29Sm90TmaWarpSpecializedAdapterINS1F_15DefaultEpilogueISI_SJ_SJ_NS1E_6thread17LinearCombinationISI_Li1EffLNS1J_9ScaleType4KindE0ELNS_15FloatRoundStyleE2ESI_EENS1_15EpilogueDefaultEEEEEvvEEEEvNT_6ParamsE,"aw",@nobits
	.sectionflags	@""
	.align	16
	.zero		1024


//--------------------- .nv.shared.reserved.0     --------------------------
	.section	.nv.shared.reserved.0,"aw",@nobits
	.weak		__nv_reservedSMEM_offset_0_alias
	.size		__nv_reservedSMEM_offset_0_alias, 0, 0
	.other		__nv_reservedSMEM_offset_0_alias,@"STO_CUDA_RESERVED_SHARED STV_DEFAULT"
__nv_reservedSMEM_offset_0_alias:
	.zero		0


//--------------------- .nv.global                --------------------------
	.section	.nv.global,"aw",@nobits
.nv.global:
	.type		_ZN40_INTERNAL_b46d7ab4_4_k_cu_36ee5c85_254474cute1_E,@object
	.size		_ZN40_INTERNAL_b46d7ab4_4_k_cu_36ee5c85_254474cute1_E,(_ZN40_INTERNAL_b46d7ab4_4_k_cu_36ee5c85_254474cuda3std3__45__cpo6cbeginE - _ZN40_INTERNAL_b46d7ab4_4_k_cu_36ee5c85_254474cute1_E)
_ZN40_INTERNAL_b46d7ab4_4_k_cu_36ee5c85_254474cute1_E:
	.zero		1
	.type		_ZN40_INTERNAL_b46d7ab4_4_k_cu_36ee5c85_254474cuda3std3__45__cpo6cbeginE,@object
	.size		_ZN40_INTERNAL_b46d7ab4_4_k_cu_36ee5c85_254474cuda3std3__45__cpo6cbeginE,(_ZN40_INTERNAL_b46d7ab4_4_k_cu_36ee5c85_254474cuda3std3__48in_placeE - _ZN40_INTERNAL_b46d7ab4_4_k_cu_36ee5c85_254474cuda3std3__45__cpo6cbeginE)
_ZN40_INTERNAL_b46d7ab4_4_k_cu_36ee5c85_254474cuda3std3__45__cpo6cbeginE:
	.zero		1
	.type		_ZN40_INTERNAL_b46d7ab4_4_k_cu_36ee5c85_254474cuda3std3__48in_placeE,@object
	.size		_ZN40_INTERNAL_b46d7ab4_4_k_cu_36ee5c85_254474cuda3std3__48in_placeE,(_ZN40_INTERNAL_b46d7ab4_4_k_cu_36ee5c85_254474cuda3std6ranges3__45__cpo9iter_moveE - _ZN40_INTERNAL_b46d7ab4_4_k_cu_36ee5c85_254474cuda3std3__48in_placeE)
_ZN40_INTERNAL_b46d7ab4_4_k_cu_36ee5c85_254474cuda3std3__48in_placeE:
	.zero		1
	.type		_ZN40_INTERNAL_b46d7ab4_4_k_cu_36ee5c85_254474cuda3std6ranges3__45__cpo9iter_moveE,@object
	.size		_ZN40_INTERNAL_b46d7ab4_4_k_cu_36ee5c85_254474cuda3std6ranges3__45__cpo9iter_moveE,(_ZN40_INTERNAL_b46d7ab4_4_k_cu_36ee5c85_254474cuda3std3__45__cpo5beginE - _ZN40_INTERNAL_b46d7ab4_4_k_cu_36ee5c85_254474cuda3std6ranges3__45__cpo9iter_moveE)
_ZN40_INTERNAL_b46d7ab4_4_k_cu_36ee5c85_254474cuda3std6ranges3__45__cpo9iter_moveE:
	.zero		1
	.type		_ZN40_INTERNAL_b46d7ab4_4_k_cu_36ee5c85_254474cuda3std3__45__cpo5beginE,@object
	.size		_ZN40_INTERNAL_b46d7ab4_4_k_cu_36ee5c85_254474cuda3std3__45__cpo5beginE,(_ZN40_INTERNAL_b46d7ab4_4_k_cu_36ee5c85_254474cuda3std3__442_GLOBAL__N__b46d7ab4_4_k_cu_36ee5c85_254476ignoreE - _ZN40_INTERNAL_b46d7ab4_4_k_cu_36ee5c85_254474cuda3std3__45__cpo5beginE)
_ZN40_INTERNAL_b46d7ab4_4_k_cu_36ee5c85_254474cuda3std3__45__cpo5beginE:
	.zero		1
	.type		_ZN40_INTERNAL_b46d7ab4_4_k_cu_36ee5c85_254474cuda3std3__442_GLOBAL__N__b46d7ab4_4_k_cu_36ee5c85_254476ignoreE,@object
	.size		_ZN40_INTERNAL_b46d7ab4_4_k_cu_36ee5c85_254474cuda3std3__442_GLOBAL__N__b46d7ab4_4_k_cu_36ee5c85_254476ignoreE,(_ZN40_INTERNAL_b46d7ab4_4_k_cu_36ee5c85_254474cute7productE - _ZN40_INTERNAL_b46d7ab4_4_k_cu_36ee5c85_254474cuda3std3__442_GLOBAL__N__b46d7ab4_4_k_cu_36ee5c85_254476ignoreE)
_ZN40_INTERNAL_b46d7ab4_4_k_cu_36ee5c85_254474cuda3std3__442_GLOBAL__N__b46d7ab4_4_k_cu_36ee5c85_254476ignoreE:
	.zero		1
	.type		_ZN40_INTERNAL_b46d7ab4_4_k_cu_36ee5c85_254474cute7productE,@object
	.size		_ZN40_INTERNAL_b46d7ab4_4_k_cu_36ee5c85_254474cute7productE,(_ZN40_INTERNAL_b46d7ab4_4_k_cu_36ee5c85_254474cuda3std3__45__cpo3endE - _ZN40_INTERNAL_b46d7ab4_4_k_cu_36ee5c85_254474cute7productE)
_ZN40_INTERNAL_b46d7ab4_4_k_cu_36ee5c85_254474cute7productE:
	.zero		1
	.type		_ZN40_INTERNAL_b46d7ab4_4_k_cu_36ee5c85_254474cuda3std3__45__cpo3endE,@object
	.size		_ZN40_INTERNAL_b46d7ab4_4_k_cu_36ee5c85_254474cuda3std3__45__cpo3endE,(_ZN40_INTERNAL_b46d7ab4_4_k_cu_36ee5c85_254474cuda3std3__419piecewise_constructE - _ZN40_INTERNAL_b46d7ab4_4_k_cu_36ee5c85_254474cuda3std3__45__cpo3endE)
_ZN40_INTERNAL_b46d7ab4_4_k_cu_36ee5c85_254474cuda3std3__45__cpo3endE:
	.zero		1
	.type		_ZN40_INTERNAL_b46d7ab4_4_k_cu_36ee5c85_254474cuda3std3__419piecewise_constructE,@object
	.size		_ZN40_INTERNAL_b46d7ab4_4_k_cu_36ee5c85_254474cuda3std3__419piecewise_constructE,(_ZN40_INTERNAL_b46d7ab4_4_k_cu_36ee5c85_254474cuda3std3__45__cpo4cendE - _ZN40_INTERNAL_b46d7ab4_4_k_cu_36ee5c85_254474cuda3std3__419piecewise_constructE)
_ZN40_INTERNAL_b46d7ab4_4_k_cu_36ee5c85_254474cuda3std3__419piecewise_constructE:
	.zero		1
	.type		_ZN40_INTERNAL_b46d7ab4_4_k_cu_36ee5c85_254474cuda3std3__45__cpo4cendE,@object
	.size		_ZN40_INTERNAL_b46d7ab4_4_k_cu_36ee5c85_254474cuda3std3__45__cpo4cendE,(_ZN40_INTERNAL_b46d7ab4_4_k_cu_36ee5c85_254474cuda3std6ranges3__45__cpo4swapE - _ZN40_INTERNAL_b46d7ab4_4_k_cu_36ee5c85_254474cuda3std3__45__cpo4cendE)
_ZN40_INTERNAL_b46d7ab4_4_k_cu_36ee5c85_254474cuda3std3__45__cpo4cendE:
	.zero		1
	.type		_ZN40_INTERNAL_b46d7ab4_4_k_cu_36ee5c85_254474cuda3std6ranges3__45__cpo4swapE,@object
	.size		_ZN40_INTERNAL_b46d7ab4_4_k_cu_36ee5c85_254474cuda3std6ranges3__45__cpo4swapE,(.L_7 - _ZN40_INTERNAL_b46d7ab4_4_k_cu_36ee5c85_254474cuda3std6ranges3__45__cpo4swapE)
_ZN40_INTERNAL_b46d7ab4_4_k_cu_36ee5c85_254474cuda3std6ranges3__45__cpo4swapE:
	.zero		1
.L_7:


//--------------------- .nv.constant0._ZN7cutlass13device_kernelINS_4gemm6kernel13GemmUniversalIN4cute5tupleIJiiiiEEENS1_10collective13CollectiveMmaINS1_37MainloopSm90TmaGmmaWarpSpecializedFP8ILi4ENS5_IJNS4_1CILi1EEESB_SB_EEENS1_35KernelTmaWarpSpecializedCooperativeEEENS5_IJNSA_ILi256EEENSA_ILi128EEESG_EEENS_12float_e4m3_tENS5_IJlSB_lEEESI_SJ_NS4_8TiledMMAINS4_8MMA_AtomIJNS4_4SM904GMMA31MMA_64x128x32_F32E4M3E4M3_SS_TNILNSN_7ScaleInE1ELSP_1EEEEEENS4_6LayoutINS5_IJNSA_ILi2EEESB_SB_EEENS5_IJSB_NSA_ILi0EEESV_EEEEENS5_IJNS4_10UnderscoreESY_SY_EEEEENS4_13SM90_TMA_LOADENS4_14ComposedLayoutINS4_7SwizzleILi3ELi4ELi3EEENS4_18smem_ptr_flag_bitsILi8EEENSS_INS5_IJNSA_ILi8EEESG_EEENS5_IJSG_SB_EEEEEEEvNS4_8identityES11_S1B_vS1C_EENS_8epilogue10collective6detail29Sm90TmaWarpSpecializedAdapterINS1F_15DefaultEpilogueISI_SJ_SJ_NS1E_6thread17LinearCombinationISI_Li1EffLNS1J_9ScaleType4KindE0ELNS_15FloatRoundStyleE2ESI_EENS1_15EpilogueDefaultEEEEEvvEEEEvNT_6ParamsE --------------------------
	.section	.nv.constant0._ZN7cutlass13device_kernelINS_4gemm6kernel13GemmUniversalIN4cute5tupleIJiiiiEEENS1_10collective13CollectiveMmaINS1_37MainloopSm90TmaGmmaWarpSpecializedFP8ILi4ENS5_IJNS4_1CILi1EEESB_SB_EEENS1_35KernelTmaWarpSpecializedCooperativeEEENS5_IJNSA_ILi256EEENSA_ILi128EEESG_EEENS_12float_e4m3_tENS5_IJlSB_lEEESI_SJ_NS4_8TiledMMAINS4_8MMA_AtomIJNS4_4SM904GMMA31MMA_64x128x32_F32E4M3E4M3_SS_TNILNSN_7ScaleInE1ELSP_1EEEEEENS4_6LayoutINS5_IJNSA_ILi2EEESB_SB_EEENS5_IJSB_NSA_ILi0EEESV_EEEEENS5_IJNS4_10UnderscoreESY_SY_EEEEENS4_13SM90_TMA_LOADENS4_14ComposedLayoutINS4_7SwizzleILi3ELi4ELi3EEENS4_18smem_ptr_flag_bitsILi8EEENSS_INS5_IJNSA_ILi8EEESG_EEENS5_IJSG_SB_EEEEEEEvNS4_8identityES11_S1B_vS1C_EENS_8epilogue10collective6detail29Sm90TmaWarpSpecializedAdapterINS1F_15DefaultEpilogueISI_SJ_SJ_NS1E_6thread17LinearCombinationISI_Li1EffLNS1J_9ScaleType4KindE0ELNS_15FloatRoundStyleE2ESI_EENS1_15EpilogueDefaultEEEEEvvEEEEvNT_6ParamsE,"a",@progbits
	.sectionflags	@""
	.align	4
.nv.constant0._ZN7cutlass13device_kernelINS_4gemm6kernel13GemmUniversalIN4cute5tupleIJiiiiEEENS1_10collective13CollectiveMmaINS1_37MainloopSm90TmaGmmaWarpSpecializedFP8ILi4ENS5_IJNS4_1CILi1EEESB_SB_EEENS1_35KernelTmaWarpSpecializedCooperativeEEENS5_IJNSA_ILi256EEENSA_ILi128EEESG_EEENS_12float_e4m3_tENS5_IJlSB_lEEESI_SJ_NS4_8TiledMMAINS4_8MMA_AtomIJNS4_4SM904GMMA31MMA_64x128x32_F32E4M3E4M3_SS_TNILNSN_7ScaleInE1ELSP_1EEEEEENS4_6LayoutINS5_IJNSA_ILi2EEESB_SB_EEENS5_IJSB_NSA_ILi0EEESV_EEEEENS5_IJNS4_10UnderscoreESY_SY_EEEEENS4_13SM90_TMA_LOADENS4_14ComposedLayoutINS4_7SwizzleILi3ELi4ELi3EEENS4_18smem_ptr_flag_bitsILi8EEENSS_INS5_IJNSA_ILi8EEESG_EEENS5_IJSG_SB_EEEEEEEvNS4_8identityES11_S1B_vS1C_EENS_8epilogue10collective6detail29Sm90TmaWarpSpecializedAdapterINS1F_15DefaultEpilogueISI_SJ_SJ_NS1E_6thread17LinearCombinationISI_Li1EffLNS1J_9ScaleType4KindE0ELNS_15FloatRoundStyleE2ESI_EENS1_15EpilogueDefaultEEEEEvvEEEEvNT_6ParamsE:
	.zero		1664


//--------------------- SYMBOLS --------------------------

	.type		.nv.reservedSmem.offset0,@object
	.size		.nv.reservedSmem.offset0,0x4
